	.headerflags	@"EF_CUDA_TEXMODE_UNIFIED EF_CUDA_64BIT_ADDRESS EF_CUDA_ACCELERATORS EF_CUDA_SM90 EF_CUDA_VIRTUAL_SM(EF_CUDA_SM90)"
	.elftype	@"ET_EXEC"


//--------------------- .nv.info                  --------------------------
	.section	.nv.info,"",@"SHT_CUDA_INFO"
	.align	4


	//----- nvinfo : EIATTR_REGCOUNT
	.align		4
        /*0000*/ 	.byte	0x04, 0x2f
        /*0002*/ 	.short	(.L_1 - .L_0)
	.align		4
.L_0:
        /*0004*/ 	.word	index@(triton_poi_fused_cat_21)
        /*0008*/ 	.word	0x00000020


	//----- nvinfo : EIATTR_MIN_STACK_SIZE
	.align		4
.L_1:
        /*000c*/ 	.byte	0x04, 0x12
        /*000e*/ 	.short	(.L_3 - .L_2)
	.align		4
.L_2:
        /*0010*/ 	.word	index@(triton_poi_fused_cat_21)
        /*0014*/ 	.word	0x00000000


	//----- nvinfo : EIATTR_FRAME_SIZE
	.align		4
.L_3:
        /*0018*/ 	.byte	0x04, 0x11
        /*001a*/ 	.short	(.L_5 - .L_4)
	.align		4
.L_4:
        /*001c*/ 	.word	index@(triton_poi_fused_cat_21)
        /*0020*/ 	.word	0x00000000


	//----- nvinfo : EIATTR_MIN_STACK_SIZE
	.align		4
.L_5:
        /*0024*/ 	.byte	0x04, 0x12
        /*0026*/ 	.short	(.L_7 - .L_6)
	.align		4
.L_6:
        /*0028*/ 	.word	index@(triton_poi_fused_cat_21)
        /*002c*/ 	.word	0x00000000
.L_7:


//--------------------- .nv.info.triton_poi_fused_cat_21 --------------------------
	.section	.nv.info.triton_poi_fused_cat_21,"",@"SHT_CUDA_INFO"
	.sectionflags	@""
	.align	4


	//----- nvinfo : EIATTR_CUDA_API_VERSION
	.align		4
        /*0000*/ 	.byte	0x04, 0x37
        /*0002*/ 	.short	(.L_9 - .L_8)
.L_8:
        /*0004*/ 	.word	0x0000007c


	//----- nvinfo : EIATTR_KPARAM_INFO
	.align		4
.L_9:
        /*0008*/ 	.byte	0x04, 0x17
        /*000a*/ 	.short	(.L_11 - .L_10)
.L_10:
        /*000c*/ 	.word	0x00000000
        /*0010*/ 	.short	0x001e
        /*0012*/ 	.short	0x00f0
        /*0014*/ 	.byte	0x00, 0xf0, 0x11, 0x00


	//----- nvinfo : EIATTR_KPARAM_INFO
	.align		4
.L_11:
        /*0018*/ 	.byte	0x04, 0x17
        /*001a*/ 	.short	(.L_13 - .L_12)
.L_12:
        /*001c*/ 	.word	0x00000000
        /*0020*/ 	.short	0x001d
        /*0022*/ 	.short	0x00e8
        /*0024*/ 	.byte	0x00, 0xf4, 0x21, 0x00


	//----- nvinfo : EIATTR_KPARAM_INFO
	.align		4
.L_13:
        /*0028*/ 	.byte	0x04, 0x17
        /*002a*/ 	.short	(.L_15 - .L_14)
.L_14:
        /*002c*/ 	.word	0x00000000
        /*0030*/ 	.short	0x001c
        /*0032*/ 	.short	0x00e0
        /*0034*/ 	.byte	0x00, 0xf4, 0x21, 0x00


	//----- nvinfo : EIATTR_KPARAM_INFO
	.align		4
.L_15:
        /*0038*/ 	.byte	0x04, 0x17
        /*003a*/ 	.short	(.L_17 - .L_16)
.L_16:
        /*003c*/ 	.word	0x00000000
        /*0040*/ 	.short	0x001b
        /*0042*/ 	.short	0x00d8
        /*0044*/ 	.byte	0x00, 0xf4, 0x21, 0x00


	//----- nvinfo : EIATTR_KPARAM_INFO
	.align		4
.L_17:
        /*0048*/ 	.byte	0x04, 0x17
        /*004a*/ 	.short	(.L_19 - .L_18)
.L_18:
        /*004c*/ 	.word	0x00000000
        /*0050*/ 	.short	0x001a
        /*0052*/ 	.short	0x00d0
        /*0054*/ 	.byte	0x00, 0xf4, 0x21, 0x00


	//----- nvinfo : EIATTR_KPARAM_INFO
	.align		4
.L_19:
        /*0058*/ 	.byte	0x04, 0x17
        /*005a*/ 	.short	(.L_21 - .L_20)
.L_20:
        /*005c*/ 	.word	0x00000000
        /*0060*/ 	.short	0x0019
        /*0062*/ 	.short	0x00c8
        /*0064*/ 	.byte	0x00, 0xf4, 0x21, 0x00


	//----- nvinfo : EIATTR_KPARAM_INFO
	.align		4
.L_21:
        /*0068*/ 	.byte	0x04, 0x17
        /*006a*/ 	.short	(.L_23 - .L_22)
.L_22:
        /*006c*/ 	.word	0x00000000
        /*0070*/ 	.short	0x0018
        /*0072*/ 	.short	0x00c0
        /*0074*/ 	.byte	0x00, 0xf4, 0x21, 0x00


	//----- nvinfo : EIATTR_KPARAM_INFO
	.align		4
.L_23:
        /*0078*/ 	.byte	0x04, 0x17
        /*007a*/ 	.short	(.L_25 - .L_24)
.L_24:
        /*007c*/ 	.word	0x00000000
        /*0080*/ 	.short	0x0017
        /*0082*/ 	.short	0x00b8
        /*0084*/ 	.byte	0x00, 0xf4, 0x21, 0x00


	//----- nvinfo : EIATTR_KPARAM_INFO
	.align		4
.L_25:
        /*0088*/ 	.byte	0x04, 0x17
        /*008a*/ 	.short	(.L_27 - .L_26)
.L_26:
        /*008c*/ 	.word	0x00000000
        /*0090*/ 	.short	0x0016
        /*0092*/ 	.short	0x00b0
        /*0094*/ 	.byte	0x00, 0xf4, 0x21, 0x00


	//----- nvinfo : EIATTR_KPARAM_INFO
	.align		4
.L_27:
        /*0098*/ 	.byte	0x04, 0x17
        /*009a*/ 	.short	(.L_29 - .L_28)
.L_28:
        /*009c*/ 	.word	0x00000000
        /*00a0*/ 	.short	0x0015
        /*00a2*/ 	.short	0x00a8
        /*00a4*/ 	.byte	0x00, 0xf4, 0x21, 0x00


	//----- nvinfo : EIATTR_KPARAM_INFO
	.align		4
.L_29:
        /*00a8*/ 	.byte	0x04, 0x17
        /*00aa*/ 	.short	(.L_31 - .L_30)
.L_30:
        /*00ac*/ 	.word	0x00000000
        /*00b0*/ 	.short	0x0014
        /*00b2*/ 	.short	0x00a0
        /*00b4*/ 	.byte	0x00, 0xf4, 0x21, 0x00


	//----- nvinfo : EIATTR_KPARAM_INFO
	.align		4
.L_31:
        /*00b8*/ 	.byte	0x04, 0x17
        /*00ba*/ 	.short	(.L_33 - .L_32)
.L_32:
        /*00bc*/ 	.word	0x00000000
        /*00c0*/ 	.short	0x0013
        /*00c2*/ 	.short	0x0098
        /*00c4*/ 	.byte	0x00, 0xf4, 0x21, 0x00


	//----- nvinfo : EIATTR_KPARAM_INFO
	.align		4
.L_33:
        /*00c8*/ 	.byte	0x04, 0x17
        /*00ca*/ 	.short	(.L_35 - .L_34)
.L_34:
        /*00cc*/ 	.word	0x00000000
        /*00d0*/ 	.short	0x0012
        /*00d2*/ 	.short	0x0090
        /*00d4*/ 	.byte	0x00, 0xf4, 0x21, 0x00


	//----- nvinfo : EIATTR_KPARAM_INFO
	.align		4
.L_35:
        /*00d8*/ 	.byte	0x04, 0x17
        /*00da*/ 	.short	(.L_37 - .L_36)
.L_36:
        /*00dc*/ 	.word	0x00000000
        /*00e0*/ 	.short	0x0011
        /*00e2*/ 	.short	0x0088
        /*00e4*/ 	.byte	0x00, 0xf4, 0x21, 0x00


	//----- nvinfo : EIATTR_KPARAM_INFO
	.align		4
.L_37:
        /*00e8*/ 	.byte	0x04, 0x17
        /*00ea*/ 	.short	(.L_39 - .L_38)
.L_38:
        /*00ec*/ 	.word	0x00000000
        /*00f0*/ 	.short	0x0010
        /*00f2*/ 	.short	0x0080
        /*00f4*/ 	.byte	0x00, 0xf4, 0x21, 0x00


	//----- nvinfo : EIATTR_KPARAM_INFO
	.align		4
.L_39:
        /*00f8*/ 	.byte	0x04, 0x17
        /*00fa*/ 	.short	(.L_41 - .L_40)
.L_40:
        /*00fc*/ 	.word	0x00000000
        /*0100*/ 	.short	0x000f
        /*0102*/ 	.short	0x0078
        /*0104*/ 	.byte	0x00, 0xf4, 0x21, 0x00


	//----- nvinfo : EIATTR_KPARAM_INFO
	.align		4
.L_41:
        /*0108*/ 	.byte	0x04, 0x17
        /*010a*/ 	.short	(.L_43 - .L_42)
.L_42:
        /*010c*/ 	.word	0x00000000
        /*0110*/ 	.short	0x000e
        /*0112*/ 	.short	0x0070
        /*0114*/ 	.byte	0x00, 0xf4, 0x21, 0x00


	//----- nvinfo : EIATTR_KPARAM_INFO
	.align		4
.L_43:
        /*0118*/ 	.byte	0x04, 0x17
        /*011a*/ 	.short	(.L_45 - .L_44)
.L_44:
        /*011c*/ 	.word	0x00000000
        /*0120*/ 	.short	0x000d
        /*0122*/ 	.short	0x0068
        /*0124*/ 	.byte	0x00, 0xf4, 0x21, 0x00


	//----- nvinfo : EIATTR_KPARAM_INFO
	.align		4
.L_45:
        /*0128*/ 	.byte	0x04, 0x17
        /*012a*/ 	.short	(.L_47 - .L_46)
.L_46:
        /*012c*/ 	.word	0x00000000
        /*0130*/ 	.short	0x000c
        /*0132*/ 	.short	0x0060
        /*0134*/ 	.byte	0x00, 0xf4, 0x21, 0x00


	//----- nvinfo : EIATTR_KPARAM_INFO
	.align		4
.L_47:
        /*0138*/ 	.byte	0x04, 0x17
        /*013a*/ 	.short	(.L_49 - .L_48)
.L_48:
        /*013c*/ 	.word	0x00000000
        /*0140*/ 	.short	0x000b
        /*0142*/ 	.short	0x0058
        /*0144*/ 	.byte	0x00, 0xf4, 0x21, 0x00


	//----- nvinfo : EIATTR_KPARAM_INFO
	.align		4
.L_49:
        /*0148*/ 	.byte	0x04, 0x17
        /*014a*/ 	.short	(.L_51 - .L_50)
.L_50:
        /*014c*/ 	.word	0x00000000
        /*0150*/ 	.short	0x000a
        /*0152*/ 	.short	0x0050
        /*0154*/ 	.byte	0x00, 0xf4, 0x21, 0x00


	//----- nvinfo : EIATTR_KPARAM_INFO
	.align		4
.L_51:
        /*0158*/ 	.byte	0x04, 0x17
        /*015a*/ 	.short	(.L_53 - .L_52)
.L_52:
        /*015c*/ 	.word	0x00000000
        /*0160*/ 	.short	0x0009
        /*0162*/ 	.short	0x0048
        /*0164*/ 	.byte	0x00, 0xf4, 0x21, 0x00


	//----- nvinfo : EIATTR_KPARAM_INFO
	.align		4
.L_53:
        /*0168*/ 	.byte	0x04, 0x17
        /*016a*/ 	.short	(.L_55 - .L_54)
.L_54:
        /*016c*/ 	.word	0x00000000
        /*0170*/ 	.short	0x0008
        /*0172*/ 	.short	0x0040
        /*0174*/ 	.byte	0x00, 0xf4, 0x21, 0x00


	//----- nvinfo : EIATTR_KPARAM_INFO
	.align		4
.L_55:
        /*0178*/ 	.byte	0x04, 0x17
        /*017a*/ 	.short	(.L_57 - .L_56)
.L_56:
        /*017c*/ 	.word	0x00000000
        /*0180*/ 	.short	0x0007
        /*0182*/ 	.short	0x0038
        /*0184*/ 	.byte	0x00, 0xf4, 0x21, 0x00


	//----- nvinfo : EIATTR_KPARAM_INFO
	.align		4
.L_57:
        /*0188*/ 	.byte	0x04, 0x17
        /*018a*/ 	.short	(.L_59 - .L_58)
.L_58:
        /*018c*/ 	.word	0x00000000
        /*0190*/ 	.short	0x0006
        /*0192*/ 	.short	0x0030
        /*0194*/ 	.byte	0x00, 0xf4, 0x21, 0x00


	//----- nvinfo : EIATTR_KPARAM_INFO
	.align		4
.L_59:
        /*0198*/ 	.byte	0x04, 0x17
        /*019a*/ 	.short	(.L_61 - .L_60)
.L_60:
        /*019c*/ 	.word	0x00000000
        /*01a0*/ 	.short	0x0005
        /*01a2*/ 	.short	0x0028
        /*01a4*/ 	.byte	0x00, 0xf4, 0x21, 0x00


	//----- nvinfo : EIATTR_KPARAM_INFO
	.align		4
.L_61:
        /*01a8*/ 	.byte	0x04, 0x17
        /*01aa*/ 	.short	(.L_63 - .L_62)
.L_62:
        /*01ac*/ 	.word	0x00000000
        /*01b0*/ 	.short	0x0004
        /*01b2*/ 	.short	0x0020
        /*01b4*/ 	.byte	0x00, 0xf4, 0x21, 0x00


	//----- nvinfo : EIATTR_KPARAM_INFO
	.align		4
.L_63:
        /*01b8*/ 	.byte	0x04, 0x17
        /*01ba*/ 	.short	(.L_65 - .L_64)
.L_64:
        /*01bc*/ 	.word	0x00000000
        /*01c0*/ 	.short	0x0003
        /*01c2*/ 	.short	0x0018
        /*01c4*/ 	.byte	0x00, 0xf4, 0x21, 0x00


	//----- nvinfo : EIATTR_KPARAM_INFO
	.align		4
.L_65:
        /*01c8*/ 	.byte	0x04, 0x17
        /*01ca*/ 	.short	(.L_67 - .L_66)
.L_66:
        /*01cc*/ 	.word	0x00000000
        /*01d0*/ 	.short	0x0002
        /*01d2*/ 	.short	0x0010
        /*01d4*/ 	.byte	0x00, 0xf4, 0x21, 0x00


	//----- nvinfo : EIATTR_KPARAM_INFO
	.align		4
.L_67:
        /*01d8*/ 	.byte	0x04, 0x17
        /*01da*/ 	.short	(.L_69 - .L_68)
.L_68:
        /*01dc*/ 	.word	0x00000000
        /*01e0*/ 	.short	0x0001
        /*01e2*/ 	.short	0x0008
        /*01e4*/ 	.byte	0x00, 0xf4, 0x21, 0x00


	//----- nvinfo : EIATTR_KPARAM_INFO
	.align		4
.L_69:
        /*01e8*/ 	.byte	0x04, 0x17
        /*01ea*/ 	.short	(.L_71 - .L_70)
.L_70:
        /*01ec*/ 	.word	0x00000000
        /*01f0*/ 	.short	0x0000
        /*01f2*/ 	.short	0x0000
        /*01f4*/ 	.byte	0x00, 0xf4, 0x21, 0x00


	//----- nvinfo : EIATTR_SPARSE_MMA_MASK
	.align		4
.L_71:
        /*01f8*/ 	.byte	0x03, 0x50
        /*01fa*/ 	.short	0x0000


	//----- nvinfo : EIATTR_MAXREG_COUNT
	.align		4
        /*01fc*/ 	.byte	0x03, 0x1b
        /*01fe*/ 	.short	0x00ff


	//----- nvinfo : EIATTR_EXIT_INSTR_OFFSETS
	.align		4
        /*0200*/ 	.byte	0x04, 0x1c
        /*0202*/ 	.short	(.L_73 - .L_72)


	//   ....[0]....
.L_72:
        /*0204*/ 	.word	0x00001b80


	//----- nvinfo : EIATTR_REQNTID
	.align		4
.L_73:
        /*0208*/ 	.byte	0x04, 0x10
        /*020a*/ 	.short	(.L_75 - .L_74)
.L_74:
        /*020c*/ 	.word	0x00000100
        /*0210*/ 	.word	0x00000001
        /*0214*/ 	.word	0x00000001


	//----- nvinfo : EIATTR_CBANK_PARAM_SIZE
	.align		4
.L_75:
        /*0218*/ 	.byte	0x03, 0x19
        /*021a*/ 	.short	0x00f4


	//----- nvinfo : EIATTR_PARAM_CBANK
	.align		4
        /*021c*/ 	.byte	0x04, 0x0a
        /*021e*/ 	.short	(.L_77 - .L_76)
	.align		4
.L_76:
        /*0220*/ 	.word	index@(.nv.constant0.triton_poi_fused_cat_21)
        /*0224*/ 	.short	0x0210
        /*0226*/ 	.short	0x00f4


	//----- nvinfo : EIATTR_SW_WAR
	.align		4
.L_77:
        /*0228*/ 	.byte	0x04, 0x36
        /*022a*/ 	.short	(.L_79 - .L_78)
.L_78:
        /*022c*/ 	.word	0x00000008
.L_79:


//--------------------- .nv.callgraph             --------------------------
	.section	.nv.callgraph,"",@"SHT_CUDA_CALLGRAPH"
	.align	4
	.sectionentsize	8
	.align		4
        /*0000*/ 	.word	0x00000000
	.align		4
        /*0004*/ 	.word	0xffffffff
	.align		4
        /*0008*/ 	.word	0x00000000
	.align		4
        /*000c*/ 	.word	0xfffffffe
	.align		4
        /*0010*/ 	.word	0x00000000
	.align		4
        /*0014*/ 	.word	0xfffffffd
	.align		4
        /*0018*/ 	.word	0x00000000
	.align		4
        /*001c*/ 	.word	0xfffffffc


//--------------------- .text.triton_poi_fused_cat_21 --------------------------
	.section	.text.triton_poi_fused_cat_21,"ax",@progbits
	.align	128
        .global         triton_poi_fused_cat_21
        .type           triton_poi_fused_cat_21,@function
        .size           triton_poi_fused_cat_21,(.L_x_1 - triton_poi_fused_cat_21)
        .other          triton_poi_fused_cat_21,@"STO_CUDA_ENTRY STV_DEFAULT"
triton_poi_fused_cat_21:
.text.triton_poi_fused_cat_21:
[----:B------:R-:W-:Y:S01]  /*0000*/  LDC R1, c[0x0][0x28] ;  /* 0x00000a00ff017b82 */ /* 0x000fe20000000800 */
[----:B------:R-:W1:Y:S07]  /*0010*/  S2R R0, SR_TID.X ;  /* 0x0000000000007919 */ /* 0x000e6e0000002100 */
[----:B------:R-:W2:Y:S01]  /*0020*/  LDC.64 R6, c[0x0][0x230] ;  /* 0x00008c00ff067b82 */ /* 0x000ea20000000a00 */
[----:B------:R-:W-:Y:S01]  /*0030*/  ULDC.64 UR4, c[0x0][0x208] ;  /* 0x0000820000047ab9 */ /* 0x000fe20000000a00 */
[----:B------:R-:W3:Y:S06]  /*0040*/  S2R R5, SR_CTAID.X ;  /* 0x0000000000057919 */ /* 0x000eec0000002500 */
[----:B------:R-:W4:Y:S01]  /*0050*/  LDC.64 R8, c[0x0][0x240] ;  /* 0x00009000ff087b82 */ /* 0x000f220000000a00 */
[----:B------:R-:W-:Y:S01]  /*0060*/  IMAD.MOV.U32 R23, RZ, RZ, RZ ;  /* 0x000000ffff177224 */ /* 0x000fe200078e00ff */
[----:B------:R-:W-:-:S06]  /*0070*/  ULDC.64 UR6, c[0x0][0x268] ;  /* 0x00009a0000067ab9 */ /* 0x000fcc0000000a00 */
[----:B------:R-:W5:Y:S08]  /*0080*/  LDC.64 R28, c[0x0][0x248] ;  /* 0x00009200ff1c7b82 */ /* 0x000f700000000a00 */
[----:B------:R-:W2:Y:S01]  /*0090*/  LDC.64 R26, c[0x0][0x270] ;  /* 0x00009c00ff1a7b82 */ /* 0x000ea20000000a00 */
[----:B-1----:R-:W-:Y:S01]  /*00a0*/  IMAD.SHL.U32 R0, R0, 0x2, RZ ;  /* 0x0000000200007824 */ /* 0x002fe200078e00ff */
[----:B---3--:R-:W-:-:S04]  /*00b0*/  SHF.R.S32.HI R3, RZ, 0x16, R5 ;  /* 0x00000016ff037819 */ /* 0x008fc80000011405 */
[----:B------:R-:W-:Y:S02]  /*00c0*/  LOP3.LUT R0, R0, 0x1fe, RZ, 0xc0, !PT ;  /* 0x000001fe00007812 */ /* 0x000fe400078ec0ff */
[----:B------:R-:W-:-:S03]  /*00d0*/  SGXT R3, R3, 0x1 ;  /* 0x000000010303781a */ /* 0x000fc60000000200 */
[----:B------:R-:W-:-:S05]  /*00e0*/  IMAD R16, R5, 0x200, R0 ;  /* 0x0000020005107824 */ /* 0x000fca00078e0200 */
[-C--:B------:R-:W-:Y:S02]  /*00f0*/  LEA.HI R15, R3, R16.reuse, RZ, 0x8 ;  /* 0x00000010030f7211 */ /* 0x080fe400078f40ff */
[----:B------:R-:W-:Y:S02]  /*0100*/  SHF.R.S32.HI R11, RZ, 0x1f, R16 ;  /* 0x0000001fff0b7819 */ /* 0x000fe40000011410 */
[----:B------:R-:W-:Y:S02]  /*0110*/  SHF.R.S32.HI R20, RZ, 0x8, R15 ;  /* 0x00000008ff147819 */ /* 0x000fe4000001140f */
[----:B------:R-:W-:Y:S02]  /*0120*/  LEA.HI R3, R11, R16, RZ, 0x10 ;  /* 0x000000100b037211 */ /* 0x000fe400078f80ff */
[----:B------:R-:W-:Y:S02]  /*0130*/  LEA.HI R0, R20, R20, RZ, 0x8 ;  /* 0x0000001414007211 */ /* 0x000fe400078f40ff */
[----:B------:R-:W-:-:S02]  /*0140*/  SHF.R.S32.HI R4, RZ, 0x10, R3 ;  /* 0x00000010ff047819 */ /* 0x000fc40000011403 */
[----:B------:R-:W-:Y:S01]  /*0150*/  LOP3.LUT R5, R0, 0xffffff00, RZ, 0xc0, !PT ;  /* 0xffffff0000057812 */ /* 0x000fe200078ec0ff */
[----:B------:R-:W-:Y:S01]  /*0160*/  IMAD.MOV.U32 R0, RZ, RZ, RZ ;  /* 0x000000ffff007224 */ /* 0x000fe200078e00ff */
[----:B------:R-:W-:-:S03]  /*0170*/  LEA.HI R14, R11, R16, RZ, 0x4 ;  /* 0x000000100b0e7211 */ /* 0x000fc600078f20ff */
[----:B------:R-:W-:Y:S01]  /*0180*/  IMAD.IADD R20, R20, 0x1, -R5 ;  /* 0x0000000114147824 */ /* 0x000fe200078e0a05 */
[----:B------:R-:W-:-:S03]  /*0190*/  LOP3.LUT R11, R14, 0xfffffff0, RZ, 0xc0, !PT ;  /* 0xfffffff00e0b7812 */ /* 0x000fc600078ec0ff */
[C---:B------:R-:W-:Y:S01]  /*01a0*/  VIADD R5, R20.reuse, 0xffffff80 ;  /* 0xffffff8014057836 */ /* 0x040fe20000000000 */
[----:B------:R-:W-:Y:S01]  /*01b0*/  LOP3.LUT R22, R20, 0xffffffe0, RZ, 0xc0, !PT ;  /* 0xffffffe014167812 */ /* 0x000fe200078ec0ff */
[----:B------:R-:W-:Y:S02]  /*01c0*/  IMAD.IADD R2, R16, 0x1, -R11 ;  /* 0x0000000110027824 */ /* 0x000fe400078e0a0b */
[----:B------:R-:W-:Y:S01]  /*01d0*/  IMAD R13, R4, 0x20, R5 ;  /* 0x00000020040d7824 */ /* 0x000fe200078e0205 */
[----:B------:R-:W-:Y:S01]  /*01e0*/  ISETP.NE.AND P1, PT, R22, 0x80, PT ;  /* 0x000000801600780c */ /* 0x000fe20003f25270 */
[----:B----4-:R-:W-:Y:S01]  /*01f0*/  IMAD.WIDE R18, R2, 0x4, R8 ;  /* 0x0000000402127825 */ /* 0x010fe200078e0208 */
[----:B------:R-:W1:Y:S03]  /*0200*/  LDC.64 R10, c[0x0][0x218] ;  /* 0x00008600ff0a7b82 */ /* 0x000e660000000a00 */
[----:B--2---:R-:W-:Y:S01]  /*0210*/  IMAD.WIDE R6, R13, 0x4, R6 ;  /* 0x000000040d067825 */ /* 0x004fe200078e0206 */
[----:B------:R-:W-:-:S02]  /*0220*/  CS2R R12, SRZ ;  /* 0x00000000000c7805 */ /* 0x000fc4000001ff00 */
[----:B------:R-:W-:Y:S02]  /*0230*/  LOP3.LUT R15, R15, 0xffffff00, RZ, 0xc0, !PT ;  /* 0xffffff000f0f7812 */ /* 0x000fe400078ec0ff */
[----:B------:R-:W2:Y:S03]  /*0240*/  LDC.64 R8, c[0x0][0x258] ;  /* 0x00009600ff087b82 */ /* 0x000ea60000000a00 */
[----:B------:R-:W3:Y:S04]  /*0250*/  @!P1 LDG.E.EL R0, desc[UR4][R6.64] ;  /* 0x0000000406009981 */ /* 0x000ee8000c2e1900 */
[----:B------:R-:W4:Y:S04]  /*0260*/  @!P1 LDG.E.EL.64 R12, desc[UR4][R18.64] ;  /* 0x00000004120c9981 */ /* 0x000f28000c2e1b00 */
[----:B------:R5:W4:Y:S01]  /*0270*/  @!P1 LDG.E.EL R23, desc[UR4][R6.64] ;  /* 0x0000000406179981 */ /* 0x000b22000c2e1900 */
[----:B------:R-:W-:Y:S01]  /*0280*/  IMAD.IADD R15, R16, 0x1, -R15 ;  /* 0x00000001100f7824 */ /* 0x000fe200078e0a0f */
[----:B------:R-:W-:-:S02]  /*0290*/  SHF.R.S32.HI R24, RZ, 0x4, R14 ;  /* 0x00000004ff187819 */ /* 0x000fc4000001140e */
[----:B------:R-:W-:Y:S01]  /*02a0*/  ISETP.NE.AND P0, PT, R22, 0xa0, PT ;  /* 0x000000a01600780c */ /* 0x000fe20003f05270 */
[----:B------:R-:W-:Y:S02]  /*02b0*/  IMAD R17, R4, 0x2000, R15 ;  /* 0x0000200004117824 */ /* 0x000fe400078e020f */
[----:B------:R-:W2:Y:S02]  /*02c0*/  LDC.64 R14, c[0x0][0x260] ;  /* 0x00009800ff0e7b82 */ /* 0x000ea40000000a00 */
[----:B------:R-:W-:Y:S01]  /*02d0*/  IMAD R21, R5, 0x100, R17 ;  /* 0x0000010005157824 */ /* 0x000fe200078e0211 */
[----:B------:R-:W-:Y:S02]  /*02e0*/  LEA.HI R5, R24, R24, RZ, 0x4 ;  /* 0x0000001818057211 */ /* 0x000fe400078f20ff */
[----:B-----5:R-:W-:Y:S01]  /*02f0*/  CS2R R6, SRZ ;  /* 0x0000000000067805 */ /* 0x020fe2000001ff00 */
[----:B-1----:R-:W-:Y:S01]  /*0300*/  IMAD.WIDE R10, R21, 0x4, R10 ;  /* 0x00000004150a7825 */ /* 0x002fe200078e020a */
[----:B------:R-:W-:-:S02]  /*0310*/  LOP3.LUT R5, R5, 0xfffffff0, RZ, 0xc0, !PT ;  /* 0xfffffff005057812 */ /* 0x000fc400078ec0ff */
[----:B0-----:R-:W-:Y:S02]  /*0320*/  CS2R R18, SRZ ;  /* 0x0000000000127805 */ /* 0x001fe4000001ff00 */
[----:B------:R0:W5:Y:S01]  /*0330*/  @!P1 LDG.E.64 R6, desc[UR4][R10.64] ;  /* 0x000000040a069981 */ /* 0x000162000c1e1b00 */
[----:B------:R-:W-:-:S04]  /*0340*/  IMAD.IADD R5, R24, 0x1, -R5 ;  /* 0x0000000118057824 */ /* 0x000fc800078e0a05 */
[----:B------:R-:W-:-:S04]  /*0350*/  IMAD.WIDE R28, R5, 0x4, R28 ;  /* 0x00000004051c7825 */ /* 0x000fc800078e021c */
[----:B--2---:R-:W-:-:S05]  /*0360*/  IMAD.WIDE R8, R5, 0x8, R8 ;  /* 0x0000000805087825 */ /* 0x004fca00078e0208 */
[----:B------:R1:W2:Y:S01]  /*0370*/  @!P0 LDG.E.EL.64 R18, desc[UR4][R8.64] ;  /* 0x0000000408128981 */ /* 0x0002a2000c2e1b00 */
[----:B0-----:R-:W-:Y:S01]  /*0380*/  CS2R R10, SRZ ;  /* 0x00000000000a7805 */ /* 0x001fe2000001ff00 */
[----:B------:R-:W-:Y:S01]  /*0390*/  IMAD.WIDE R14, R2, 0x8, R14 ;  /* 0x00000008020e7825 */ /* 0x000fe200078e020e */
[----:B-1----:R-:W-:-:S03]  /*03a0*/  CS2R R8, SRZ ;  /* 0x0000000000087805 */ /* 0x002fc6000001ff00 */
[----:B------:R-:W-:-:S03]  /*03b0*/  IMAD.WIDE R26, R2, 0x8, R26 ;  /* 0x00000008021a7825 */ /* 0x000fc600078e021a */
[----:B------:R0:W2:Y:S02]  /*03c0*/  @!P0 LDG.E.EL.128 R8, desc[UR4][R14.64] ;  /* 0x000000040e088981 */ /* 0x0000a4000c2e1d00 */
[----:B0-----:R-:W-:Y:S02]  /*03d0*/  CS2R R14, SRZ ;  /* 0x00000000000e7805 */ /* 0x001fe4000001ff00 */
[----:B---3--:R-:W-:Y:S01]  /*03e0*/  SEL R21, R0, RZ, !P1 ;  /* 0x000000ff00157207 */ /* 0x008fe20004800000 */
[----:B------:R-:W-:Y:S01]  /*03f0*/  IMAD.MOV.U32 R0, RZ, RZ, RZ ;  /* 0x000000ffff007224 */ /* 0x000fe200078e00ff */
[----:B----4-:R-:W-:-:S03]  /*0400*/  SEL R12, R12, RZ, !P1 ;  /* 0x000000ff0c0c7207 */ /* 0x010fc60004800000 */
[--C-:B------:R-:W-:Y:S02]  /*0410*/  FADD R24, R21, -R21.reuse ;  /* 0x8000001515187221 */ /* 0x100fe40000000000 */
[----:B------:R-:W3:Y:S02]  /*0420*/  @!P1 LDG.E.EL R0, desc[UR4][R28.64] ;  /* 0x000000041c009981 */ /* 0x000ee4000c2e1900 */
[----:B------:R-:W-:Y:S01]  /*0430*/  FFMA R21, R24, R12, R21 ;  /* 0x0000000c18157223 */ /* 0x000fe20000000015 */
[----:B------:R-:W-:Y:S02]  /*0440*/  SEL R12, R23, RZ, !P1 ;  /* 0x000000ff170c7207 */ /* 0x000fe40004800000 */
[----:B------:R-:W-:-:S03]  /*0450*/  SEL R13, R13, RZ, !P1 ;  /* 0x000000ff0d0d7207 */ /* 0x000fc60004800000 */
[----:B------:R-:W-:Y:S01]  /*0460*/  FADD R23, R12, -R12 ;  /* 0x8000000c0c177221 */ /* 0x000fe20000000000 */
[----:B------:R-:W-:-:S03]  /*0470*/  IMAD.MOV.U32 R24, RZ, RZ, RZ ;  /* 0x000000ffff187224 */ /* 0x000fc600078e00ff */
[----:B------:R-:W-:Y:S01]  /*0480*/  FFMA R23, R23, R13, R12 ;  /* 0x0000000d17177223 */ /* 0x000fe2000000000c */
[----:B------:R-:W-:Y:S02]  /*0490*/  CS2R R12, SRZ ;  /* 0x00000000000c7805 */ /* 0x000fe4000001ff00 */
[----:B------:R-:W4:Y:S04]  /*04a0*/  @!P1 LDG.E.EL R24, desc[UR4][R28.64] ;  /* 0x000000041c189981 */ /* 0x000f28000c2e1900 */
[----:B------:R0:W4:Y:S01]  /*04b0*/  @!P0 LDG.E.EL.128 R12, desc[UR4][R26.64] ;  /* 0x000000041a0c8981 */ /* 0x000122000c2e1d00 */
[----:B-----5:R-:W-:-:S05]  /*04c0*/  SEL R6, R6, RZ, !P1 ;  /* 0x000000ff06067207 */ /* 0x020fca0004800000 */
[----:B------:R-:W-:Y:S01]  /*04d0*/  FADD R21, -R6, R21 ;  /* 0x0000001506157221 */ /* 0x000fe20000000100 */
[----:B--2---:R-:W-:Y:S02]  /*04e0*/  SEL R19, R19, RZ, !P0 ;  /* 0x000000ff13137207 */ /* 0x004fe40004000000 */
[----:B0-----:R-:W-:Y:S02]  /*04f0*/  SEL R26, R7, RZ, !P1 ;  /* 0x000000ff071a7207 */ /* 0x001fe40004800000 */
[----:B------:R-:W-:-:S03]  /*0500*/  SEL R25, R8, RZ, !P0 ;  /* 0x000000ff08197207 */ /* 0x000fc60004000000 */
[----:B------:R-:W-:Y:S01]  /*0510*/  FADD R23, -R26, R23 ;  /* 0x000000171a177221 */ /* 0x000fe20000000100 */
[----:B------:R-:W-:Y:S02]  /*0520*/  SEL R11, R11, RZ, !P0 ;  /* 0x000000ff0b0b7207 */ /* 0x000fe40004000000 */
[----:B---3--:R-:W-:-:S05]  /*0530*/  SEL R0, R0, RZ, !P1 ;  /* 0x000000ff00007207 */ /* 0x008fca0004800000 */
[----:B------:R-:W-:Y:S01]  /*0540*/  FFMA R0, R21, R0, R6 ;  /* 0x0000000015007223 */ /* 0x000fe20000000006 */
[----:B------:R-:W-:Y:S02]  /*0550*/  SHF.R.U32.HI R6, RZ, 0x1e, R19 ;  /* 0x0000001eff067819 */ /* 0x000fe40000011613 */
[----:B------:R-:W-:Y:S02]  /*0560*/  SEL R21, R18, RZ, !P0 ;  /* 0x000000ff12157207 */ /* 0x000fe40004000000 */
[----:B------:R-:W-:Y:S02]  /*0570*/  LOP3.LUT R18, R6, 0x2, RZ, 0xc0, !PT ;  /* 0x0000000206127812 */ /* 0x000fe400078ec0ff */
[----:B------:R-:W-:Y:S02]  /*0580*/  SEL R6, R9, RZ, !P0 ;  /* 0x000000ff09067207 */ /* 0x000fe40004000000 */
[----:B------:R-:W-:Y:S02]  /*0590*/  IADD3 R18, P2, R18, R21, RZ ;  /* 0x0000001512127210 */ /* 0x000fe40007f5e0ff */
[----:B------:R-:W-:-:S03]  /*05a0*/  SHF.R.U32.HI R29, RZ, 0x1c, R6 ;  /* 0x0000001cff1d7819 */ /* 0x000fc60000011606 */
[----:B------:R-:W-:Y:S01]  /*05b0*/  IMAD.X R21, RZ, RZ, R19, P2 ;  /* 0x000000ffff157224 */ /* 0x000fe200010e0613 */
[----:B------:R-:W-:Y:S01]  /*05c0*/  LEA R28, P2, R25, UR6, 0x2 ;  /* 0x00000006191c7c11 */ /* 0x000fe2000f8410ff */
[----:B------:R-:W-:Y:S01]  /*05d0*/  IMAD.SHL.U32 R9, R18, 0x8, RZ ;  /* 0x0000000812097824 */ /* 0x000fe200078e00ff */
[----:B------:R-:W-:Y:S02]  /*05e0*/  LOP3.LUT R29, R29, 0x8, RZ, 0xc0, !PT ;  /* 0x000000081d1d7812 */ /* 0x000fe400078ec0ff */
[----:B----4-:R-:W-:Y:S02]  /*05f0*/  SEL R8, R12, RZ, !P0 ;  /* 0x000000ff0c087207 */ /* 0x010fe40004000000 */
[----:B------:R-:W-:Y:S02]  /*0600*/  LEA.HI.X R12, R25, UR7, R6, 0x2, P2 ;  /* 0x00000007190c7c11 */ /* 0x000fe400090f1406 */
[----:B------:R-:W-:Y:S02]  /*0610*/  SHF.L.U64.HI R21, R18, 0x3, R21 ;  /* 0x0000000312157819 */ /* 0x000fe40000010215 */
[----:B------:R-:W-:-:S02]  /*0620*/  IADD3 R28, P2, P3, R9, R28, R29 ;  /* 0x0000001c091c7210 */ /* 0x000fc40007b5e01d */
[----:B------:R-:W-:Y:S02]  /*0630*/  SEL R7, R24, RZ, !P1 ;  /* 0x000000ff18077207 */ /* 0x000fe40004800000 */
[----:B------:R-:W-:Y:S02]  /*0640*/  SEL R13, R13, RZ, !P0 ;  /* 0x000000ff0d0d7207 */ /* 0x000fe40004000000 */
[----:B------:R-:W-:Y:S01]  /*0650*/  IADD3.X R29, R21, R12, RZ, P2, P3 ;  /* 0x0000000c151d7210 */ /* 0x000fe200017e64ff */
[----:B------:R-:W-:Y:S01]  /*0660*/  FFMA R12, R23, R7, R26 ;  /* 0x00000007170c7223 */ /* 0x000fe2000000001a */
[----:B------:R-:W-:Y:S01]  /*0670*/  SHF.R.U32.HI R19, RZ, 0x1c, R13 ;  /* 0x0000001cff137819 */ /* 0x000fe2000001160d */
[----:B------:R-:W0:Y:S01]  /*0680*/  LDC.64 R26, c[0x0][0x278] ;  /* 0x00009e00ff1a7b82 */ /* 0x000e220000000a00 */
[----:B------:R-:W-:Y:S01]  /*0690*/  LEA R18, P4, R8, UR6, 0x2 ;  /* 0x0000000608127c11 */ /* 0x000fe2000f8810ff */
[----:B------:R-:W-:Y:S01]  /*06a0*/  VIADD R6, R20, 0xffffff60 ;  /* 0xffffff6014067836 */ /* 0x000fe20000000000 */
[----:B------:R-:W-:-:S02]  /*06b0*/  LOP3.LUT R19, R19, 0x8, RZ, 0xc0, !PT ;  /* 0x0000000813137812 */ /* 0x000fc400078ec0ff */
[----:B------:R-:W-:Y:S01]  /*06c0*/  LEA.HI.X R8, R8, UR7, R13, 0x2, P4 ;  /* 0x0000000708087c11 */ /* 0x000fe2000a0f140d */
[----:B------:R-:W-:Y:S01]  /*06d0*/  IMAD.SHL.U32 R25, R6, 0x4, RZ ;  /* 0x0000000406197824 */ /* 0x000fe200078e00ff */
[----:B------:R-:W-:Y:S01]  /*06e0*/  IADD3 R18, P4, P5, R9, R18, R19 ;  /* 0x0000001209127210 */ /* 0x000fe20007d9e013 */
[----:B------:R-:W-:Y:S02]  /*06f0*/  IMAD.SHL.U32 R23, R4, 0x80, RZ ;  /* 0x0000008004177824 */ /* 0x000fe400078e00ff */
[----:B------:R-:W-:Y:S01]  /*0700*/  IMAD.WIDE R28, R25, 0x4, R28 ;  /* 0x00000004191c7825 */ /* 0x000fe200078e021c */
[----:B------:R-:W-:-:S03]  /*0710*/  IADD3.X R19, R21, R8, RZ, P4, P5 ;  /* 0x0000000815137210 */ /* 0x000fc600027ea4ff */
[----:B------:R-:W-:Y:S02]  /*0720*/  IMAD.MOV.U32 R7, RZ, RZ, RZ ;  /* 0x000000ffff077224 */ /* 0x000fe400078e00ff */
[----:B------:R-:W-:-:S04]  /*0730*/  IMAD.WIDE R18, R25, 0x4, R18 ;  /* 0x0000000419127825 */ /* 0x000fc800078e0212 */
[----:B------:R-:W-:-:S05]  /*0740*/  IMAD.WIDE R28, R23, 0x4, R28 ;  /* 0x00000004171c7825 */ /* 0x000fca00078e021c */
[----:B------:R1:W2:Y:S01]  /*0750*/  @!P0 LDG.E.EL R7, desc[UR4][R28.64] ;  /* 0x000000041c078981 */ /* 0x0002a2000c2e1900 */
[----:B0-----:R-:W-:Y:S01]  /*0760*/  IMAD.WIDE R26, R2, 0x4, R26 ;  /* 0x00000004021a7825 */ /* 0x001fe200078e021a */
[----:B------:R-:W-:-:S03]  /*0770*/  SEL R24, R10, RZ, !P0 ;  /* 0x000000ff0a187207 */ /* 0x000fc60004000000 */
[----:B-1----:R-:W-:Y:S01]  /*0780*/  IMAD.WIDE R28, R23, 0x4, R18 ;  /* 0x00000004171c7825 */ /* 0x002fe200078e0212 */
[----:B------:R-:W-:Y:S02]  /*0790*/  CS2R R18, SRZ ;  /* 0x0000000000127805 */ /* 0x000fe4000001ff00 */
[----:B------:R-:W-:-:S04]  /*07a0*/  SHF.R.U32.HI R8, RZ, 0x1c, R11 ;  /* 0x0000001cff087819 */ /* 0x000fc8000001160b */
[----:B------:R0:W3:Y:S02]  /*07b0*/  @!P0 LDG.E.EL.64 R18, desc[UR4][R26.64] ;  /* 0x000000041a128981 */ /* 0x0000e4000c2e1b00 */
[----:B0-----:R-:W-:-:S04]  /*07c0*/  LEA R26, P2, R24, UR6, 0x2 ;  /* 0x00000006181a7c11 */ /* 0x001fc8000f8410ff */
[----:B------:R-:W-:Y:S02]  /*07d0*/  LEA.HI.X R24, R24, UR7, R11, 0x2, P2 ;  /* 0x0000000718187c11 */ /* 0x000fe400090f140b */
[----:B------:R-:W0:Y:S01]  /*07e0*/  LDC.64 R10, c[0x0][0x290] ;  /* 0x0000a400ff0a7b82 */ /* 0x000e220000000a00 */
[----:B------:R-:W-:Y:S01]  /*07f0*/  IMAD.MOV.U32 R13, RZ, RZ, RZ ;  /* 0x000000ffff0d7224 */ /* 0x000fe200078e00ff */
[----:B------:R-:W-:Y:S02]  /*0800*/  ISETP.NE.AND P2, PT, R22, 0xc0, PT ;  /* 0x000000c01600780c */ /* 0x000fe40003f45270 */
[----:B------:R-:W-:Y:S02]  /*0810*/  SEL R22, R14, RZ, !P0 ;  /* 0x000000ff0e167207 */ /* 0x000fe40004000000 */
[----:B------:R-:W-:Y:S01]  /*0820*/  LOP3.LUT R8, R8, 0x8, RZ, 0xc0, !PT ;  /* 0x0000000808087812 */ /* 0x000fe200078ec0ff */
[----:B------:R0:W4:Y:S01]  /*0830*/  @!P0 LDG.E.EL R13, desc[UR4][R28.64] ;  /* 0x000000041c0d8981 */ /* 0x000122000c2e1900 */
[----:B------:R-:W-:-:S02]  /*0840*/  SEL R15, R15, RZ, !P0 ;  /* 0x000000ff0f0f7207 */ /* 0x000fc40004000000 */
[C---:B------:R-:W-:Y:S02]  /*0850*/  LEA R27, P5, R22.reuse, UR6, 0x2 ;  /* 0x00000006161b7c11 */ /* 0x040fe4000f8a10ff */
[----:B------:R-:W-:Y:S02]  /*0860*/  IADD3 R8, P4, P3, R9, R26, R8 ;  /* 0x0000001a09087210 */ /* 0x000fe40007b9e008 */
[--C-:B------:R-:W-:Y:S01]  /*0870*/  LEA.HI.X R22, R22, UR7, R15.reuse, 0x2, P5 ;  /* 0x0000000716167c11 */ /* 0x100fe2000a8f140f */
[----:B------:R-:W-:Y:S01]  /*0880*/  ULDC.64 UR6, c[0x0][0x2a0] ;  /* 0x0000a80000067ab9 */ /* 0x000fe20000000a00 */
[----:B------:R-:W-:Y:S02]  /*0890*/  SHF.R.U32.HI R26, RZ, 0x1c, R15 ;  /* 0x0000001cff1a7819 */ /* 0x000fe4000001160f */
[----:B------:R-:W-:Y:S01]  /*08a0*/  CS2R R14, SRZ ;  /* 0x00000000000e7805 */ /* 0x000fe2000001ff00 */
[----:B0-----:R-:W-:Y:S01]  /*08b0*/  IMAD.WIDE R28, R5, 0x8, R10 ;  /* 0x00000008051c7825 */ /* 0x001fe200078e020a */
[----:B------:R-:W-:Y:S01]  /*08c0*/  LOP3.LUT R26, R26, 0x8, RZ, 0xc0, !PT ;  /* 0x000000081a1a7812 */ /* 0x000fe200078ec0ff */
[----:B------:R-:W0:Y:S03]  /*08d0*/  LDC.64 R10, c[0x0][0x298] ;  /* 0x0000a600ff0a7b82 */ /* 0x000e260000000a00 */
[----:B------:R1:W5:Y:S01]  /*08e0*/  @!P2 LDG.E.EL.64 R14, desc[UR4][R28.64] ;  /* 0x000000041c0ea981 */ /* 0x000362000c2e1b00 */
[----:B------:R-:W-:-:S02]  /*08f0*/  IADD3 R26, P5, P6, R9, R27, R26 ;  /* 0x0000001b091a7210 */ /* 0x000fc40007ebe01a */
[C---:B------:R-:W-:Y:S02]  /*0900*/  IADD3.X R9, R21.reuse, R24, RZ, P4, P3 ;  /* 0x0000001815097210 */ /* 0x040fe400027e64ff */
[----:B------:R-:W-:Y:S01]  /*0910*/  IADD3.X R27, R21, R22, RZ, P5, P6 ;  /* 0x00000016151b7210 */ /* 0x000fe20002fec4ff */
[----:B------:R-:W-:-:S04]  /*0920*/  IMAD.WIDE R8, R25, 0x4, R8 ;  /* 0x0000000419087825 */ /* 0x000fc800078e0208 */
[----:B------:R-:W-:-:S04]  /*0930*/  IMAD.WIDE R26, R25, 0x4, R26 ;  /* 0x00000004191a7825 */ /* 0x000fc800078e021a */
[----:B-1----:R-:W-:-:S04]  /*0940*/  IMAD.WIDE R28, R23, 0x4, R8 ;  /* 0x00000004171c7825 */ /* 0x002fc800078e0208 */
[----:B------:R-:W-:Y:S02]  /*0950*/  IMAD.MOV.U32 R24, RZ, RZ, RZ ;  /* 0x000000ffff187224 */ /* 0x000fe400078e00ff */
[----:B------:R-:W-:Y:S02]  /*0960*/  IMAD.WIDE R8, R23, 0x4, R26 ;  /* 0x0000000417087825 */ /* 0x000fe400078e021a */
[----:B------:R-:W1:Y:S02]  /*0970*/  LDC.64 R26, c[0x0][0x250] ;  /* 0x00009400ff1a7b82 */ /* 0x000e640000000a00 */
[----:B------:R-:W-:Y:S01]  /*0980*/  IMAD.MOV.U32 R23, RZ, RZ, RZ ;  /* 0x000000ffff177224 */ /* 0x000fe200078e00ff */
[----:B------:R0:W5:Y:S05]  /*0990*/  @!P0 LDG.E.EL R24, desc[UR4][R28.64] ;  /* 0x000000041c188981 */ /* 0x00016a000c2e1900 */
[----:B------:R0:W5:Y:S02]  /*09a0*/  @!P0 LDG.E.EL R23, desc[UR4][R8.64] ;  /* 0x0000000408178981 */ /* 0x000164000c2e1900 */
[----:B0-----:R-:W-:Y:S01]  /*09b0*/  IMAD.WIDE R28, R2, 0x8, R10 ;  /* 0x00000008021c7825 */ /* 0x001fe200078e020a */
[----:B------:R-:W-:-:S02]  /*09c0*/  CS2R R10, SRZ ;  /* 0x00000000000a7805 */ /* 0x000fc4000001ff00 */
[----:B------:R-:W-:-:S06]  /*09d0*/  CS2R R8, SRZ ;  /* 0x0000000000087805 */ /* 0x000fcc000001ff00 */
[----:B------:R0:W5:Y:S02]  /*09e0*/  @!P2 LDG.E.EL.128 R8, desc[UR4][R28.64] ;  /* 0x000000041c08a981 */ /* 0x000164000c2e1d00 */
[----:B0-----:R-:W0:Y:S01]  /*09f0*/  LDC.64 R28, c[0x0][0x280] ;  /* 0x0000a000ff1c7b82 */ /* 0x001e220000000a00 */
[----:B--2---:R-:W-:Y:S02]  /*0a00*/  SEL R7, R7, RZ, !P0 ;  /* 0x000000ff07077207 */ /* 0x004fe40004000000 */
[----:B---3--:R-:W-:Y:S02]  /*0a10*/  SEL R18, R18, RZ, !P0 ;  /* 0x000000ff12127207 */ /* 0x008fe40004000000 */
[----:B----4-:R-:W-:Y:S01]  /*0a20*/  SEL R22, R13, RZ, !P0 ;  /* 0x000000ff0d167207 */ /* 0x010fe20004000000 */
[----:B------:R-:W-:-:S04]  /*0a30*/  IMAD R13, R6, 0x100, R17 ;  /* 0x00000100060d7824 */ /* 0x000fc800078e0211 */
[----:B------:R-:W-:Y:S01]  /*0a40*/  FADD R22, -R7, R22 ;  /* 0x0000001607167221 */ /* 0x000fe20000000100 */
[----:B------:R-:W-:-:S03]  /*0a50*/  IMAD.MOV.U32 R6, RZ, RZ, RZ ;  /* 0x000000ffff067224 */ /* 0x000fc600078e00ff */
[----:B------:R-:W-:Y:S01]  /*0a60*/  FFMA R22, R22, R18, R7 ;  /* 0x0000001216167223 */ /* 0x000fe20000000007 */
[----:B------:R-:W-:Y:S02]  /*0a70*/  IMAD.MOV.U32 R7, RZ, RZ, RZ ;  /* 0x000000ffff077224 */ /* 0x000fe400078e00ff */
[----:B-1----:R-:W-:-:S05]  /*0a80*/  IMAD.WIDE R26, R13, 0x4, R26 ;  /* 0x000000040d1a7825 */ /* 0x002fca00078e021a */
[----:B------:R1:W2:Y:S01]  /*0a90*/  @!P0 LDG.E.64 R6, desc[UR4][R26.64] ;  /* 0x000000041a068981 */ /* 0x0002a2000c1e1b00 */
[----:B-----5:R-:W-:Y:S02]  /*0aa0*/  SEL R18, R15, RZ, !P2 ;  /* 0x000000ff0f127207 */ /* 0x020fe40005000000 */
[----:B------:R-:W-:Y:S02]  /*0ab0*/  SEL R14, R14, RZ, !P2 ;  /* 0x000000ff0e0e7207 */ /* 0x000fe40005000000 */
[----:B------:R-:W-:Y:S02]  /*0ac0*/  ISETP.GE.AND P3, PT, R18, RZ, PT ;  /* 0x000000ff1200720c */ /* 0x000fe40003f66270 */
[----:B------:R-:W-:Y:S01]  /*0ad0*/  IADD3 R21, P4, R14, 0x3, RZ ;  /* 0x000000030e157810 */ /* 0x000fe20007f9e0ff */
[----:B-1----:R-:W-:-:S03]  /*0ae0*/  IMAD.MOV.U32 R26, RZ, RZ, RZ ;  /* 0x000000ffff1a7224 */ /* 0x002fc600078e00ff */
[----:B------:R-:W-:Y:S01]  /*0af0*/  SEL R21, R21, R14, !P3 ;  /* 0x0000000e15157207 */ /* 0x000fe20005800000 */
[----:B0-----:R-:W-:-:S05]  /*0b00*/  IMAD.WIDE R14, R5, 0x4, R28 ;  /* 0x00000004050e7825 */ /* 0x001fca00078e021c */
[----:B------:R-:W3:Y:S01]  /*0b10*/  @!P0 LDG.E.EL R26, desc[UR4][R14.64] ;  /* 0x000000040e1a8981 */ /* 0x000ee2000c2e1900 */
[----:B------:R-:W-:-:S05]  /*0b20*/  IMAD.X R13, RZ, RZ, R18, P4 ;  /* 0x000000ffff0d7224 */ /* 0x000fca00020e0612 */
[----:B------:R-:W-:Y:S02]  /*0b30*/  SEL R13, R13, R18, !P3 ;  /* 0x000000120d0d7207 */ /* 0x000fe40005800000 */
[----:B------:R-:W-:Y:S02]  /*0b40*/  SEL R25, R8, RZ, !P2 ;  /* 0x000000ff08197207 */ /* 0x000fe40005000000 */
[----:B------:R-:W-:Y:S02]  /*0b50*/  SEL R9, R9, RZ, !P2 ;  /* 0x000000ff09097207 */ /* 0x000fe40005000000 */
[----:B------:R-:W-:Y:S02]  /*0b60*/  SEL R18, R10, RZ, !P2 ;  /* 0x000000ff0a127207 */ /* 0x000fe40005000000 */
[----:B------:R-:W-:Y:S02]  /*0b70*/  IADD3 R8, P5, R25, 0x3, RZ ;  /* 0x0000000319087810 */ /* 0x000fe40007fbe0ff */
[----:B------:R-:W-:-:S02]  /*0b80*/  SEL R10, R11, RZ, !P2 ;  /* 0x000000ff0b0a7207 */ /* 0x000fc40005000000 */
[----:B------:R-:W-:Y:S01]  /*0b90*/  IADD3 R11, P6, R18, 0x3, RZ ;  /* 0x00000003120b7810 */ /* 0x000fe20007fde0ff */
[----:B------:R-:W-:Y:S01]  /*0ba0*/  IMAD.X R28, RZ, RZ, R9, P5 ;  /* 0x000000ffff1c7224 */ /* 0x000fe200028e0609 */
[----:B------:R-:W-:Y:S02]  /*0bb0*/  ISETP.GE.AND P4, PT, R10, RZ, PT ;  /* 0x000000ff0a00720c */ /* 0x000fe40003f86270 */
[----:B------:R-:W-:Y:S02]  /*0bc0*/  ISETP.GE.AND P3, PT, R9, RZ, PT ;  /* 0x000000ff0900720c */ /* 0x000fe40003f66270 */
[----:B------:R-:W-:Y:S02]  /*0bd0*/  SEL R18, R11, R18, !P4 ;  /* 0x000000120b127207 */ /* 0x000fe40006000000 */
[----:B------:R-:W-:Y:S01]  /*0be0*/  SEL R11, R28, R9, !P3 ;  /* 0x000000091c0b7207 */ /* 0x000fe20005800000 */
[----:B------:R-:W-:Y:S01]  /*0bf0*/  IMAD.X R9, RZ, RZ, R10, P6 ;  /* 0x000000ffff097224 */ /* 0x000fe200030e060a */
[----:B------:R-:W-:-:S04]  /*0c00*/  SEL R8, R8, R25, !P3 ;  /* 0x0000001908087207 */ /* 0x000fc80005800000 */
[----:B------:R-:W-:Y:S02]  /*0c10*/  SEL R9, R9, R10, !P4 ;  /* 0x0000000a09097207 */ /* 0x000fe40006000000 */
[----:B------:R-:W-:Y:S02]  /*0c20*/  LEA R10, P3, R8, UR6, 0x2 ;  /* 0x00000006080a7c11 */ /* 0x000fe4000f8610ff */
[----:B------:R-:W-:Y:S02]  /*0c30*/  SEL R25, R24, RZ, !P0 ;  /* 0x000000ff18197207 */ /* 0x000fe40004000000 */
[----:B------:R-:W-:Y:S02]  /*0c40*/  SEL R28, R23, RZ, !P0 ;  /* 0x000000ff171c7207 */ /* 0x000fe40004000000 */
[----:B------:R-:W-:Y:S01]  /*0c50*/  LEA.HI.X R11, R8, UR7, R11, 0x2, P3 ;  /* 0x00000007080b7c11 */ /* 0x000fe200098f140b */
[----:B------:R-:W-:Y:S02]  /*0c60*/  IMAD R24, R13, 0xc, RZ ;  /* 0x0000000c0d187824 */ /* 0x000fe400078e02ff */
[----:B------:R-:W-:Y:S01]  /*0c70*/  FADD R13, -R25, R28 ;  /* 0x0000001c190d7221 */ /* 0x000fe20000000100 */
[----:B------:R-:W-:-:S02]  /*0c80*/  IMAD.WIDE.U32 R28, R21, 0xc, R10 ;  /* 0x0000000c151c7825 */ /* 0x000fc400078e000a */
[----:B------:R-:W0:Y:S01]  /*0c90*/  LDC.64 R10, c[0x0][0x2a8] ;  /* 0x0000aa00ff0a7b82 */ /* 0x000e220000000a00 */
[C---:B------:R-:W-:Y:S02]  /*0ca0*/  LEA R8, P3, R18.reuse, UR6, 0x2 ;  /* 0x0000000612087c11 */ /* 0x040fe4000f8610ff */
[----:B------:R-:W-:Y:S02]  /*0cb0*/  SEL R19, R19, RZ, !P0 ;  /* 0x000000ff13137207 */ /* 0x000fe40004000000 */
[----:B------:R-:W-:-:S03]  /*0cc0*/  LEA.HI.X R9, R18, UR7, R9, 0x2, P3 ;  /* 0x0000000712097c11 */ /* 0x000fc600098f1409 */
[----:B------:R-:W-:Y:S01]  /*0cd0*/  FFMA R18, R13, R19, R25 ;  /* 0x000000130d127223 */ /* 0x000fe20000000019 */
[----:B------:R-:W-:Y:S02]  /*0ce0*/  IMAD.MOV.U32 R25, RZ, RZ, 0x9 ;  /* 0x00000009ff197424 */ /* 0x000fe400078e00ff */
[----:B------:R-:W-:-:S04]  /*0cf0*/  IMAD.WIDE.U32 R8, R21, 0xc, R8 ;  /* 0x0000000c15087825 */ /* 0x000fc800078e0008 */
[----:B------:R-:W-:Y:S02]  /*0d00*/  IMAD.MOV.U32 R13, RZ, RZ, RZ ;  /* 0x000000ffff0d7224 */ /* 0x000fe400078e00ff */
[----:B------:R-:W-:Y:S02]  /*0d10*/  IMAD.IADD R29, R29, 0x1, R24 ;  /* 0x000000011d1d7824 */ /* 0x000fe400078e0218 */
[----:B------:R-:W-:Y:S02]  /*0d20*/  IMAD R25, R20, R25, -0x6c0 ;  /* 0xfffff94014197424 */ /* 0x000fe400078e0219 */
[----:B------:R-:W-:Y:S01]  /*0d30*/  IMAD.IADD R9, R24, 0x1, R9 ;  /* 0x0000000118097824 */ /* 0x000fe200078e0209 */
[----:B------:R1:W4:Y:S02]  /*0d40*/  @!P0 LDG.E.EL R13, desc[UR4][R14.64] ;  /* 0x000000040e0d8981 */ /* 0x000324000c2e1900 */
[----:B-1----:R-:W-:Y:S01]  /*0d50*/  IMAD.WIDE R14, R25, 0x4, R8 ;  /* 0x00000004190e7825 */ /* 0x002fe200078e0208 */
[----:B------:R-:W-:-:S02]  /*0d60*/  CS2R R8, SRZ ;  /* 0x0000000000087805 */ /* 0x000fc4000001ff00 */
[----:B--2---:R-:W-:Y:S02]  /*0d70*/  SEL R19, R6, RZ, !P0 ;  /* 0x000000ff06137207 */ /* 0x004fe40004000000 */
[----:B---3--:R-:W-:Y:S01]  /*0d80*/  SEL R6, R26, RZ, !P0 ;  /* 0x000000ff1a067207 */ /* 0x008fe20004000000 */
[----:B------:R-:W-:-:S04]  /*0d90*/  IMAD.WIDE R26, R25, 0x4, R28 ;  /* 0x00000004191a7825 */ /* 0x000fc800078e021c */
[----:B0-----:R-:W-:Y:S01]  /*0da0*/  IMAD.WIDE R28, R2, 0x8, R10 ;  /* 0x00000008021c7825 */ /* 0x001fe200078e020a */
[----:B------:R-:W-:-:S06]  /*0db0*/  CS2R R10, SRZ ;  /* 0x00000000000a7805 */ /* 0x000fcc000001ff00 */
[----:B------:R-:W2:Y:S01]  /*0dc0*/  @!P2 LDG.E.EL.128 R8, desc[UR4][R28.64] ;  /* 0x000000041c08a981 */ /* 0x000ea2000c2e1d00 */
[----:B------:R-:W-:Y:S01]  /*0dd0*/  FADD R22, -R19, R22 ;  /* 0x0000001613167221 */ /* 0x000fe20000000100 */
[----:B------:R-:W-:-:S03]  /*0de0*/  IMAD R23, R4, 0x120, RZ ;  /* 0x0000012004177824 */ /* 0x000fc600078e02ff */
[----:B------:R-:W-:Y:S01]  /*0df0*/  FFMA R6, R22, R6, R19 ;  /* 0x0000000616067223 */ /* 0x000fe20000000013 */
[----:B------:R-:W-:Y:S02]  /*0e00*/  IMAD.MOV.U32 R22, RZ, RZ, RZ ;  /* 0x000000ffff167224 */ /* 0x000fe400078e00ff */
[----:B------:R-:W-:-:S05]  /*0e10*/  IMAD.WIDE R14, R23, 0x4, R14 ;  /* 0x00000004170e7825 */ /* 0x000fca00078e020e */
[----:B------:R0:W3:Y:S01]  /*0e20*/  @!P2 LDG.E.EL R22, desc[UR4][R14.64] ;  /* 0x000000040e16a981 */ /* 0x0000e2000c2e1900 */
[----:B------:R-:W-:Y:S02]  /*0e30*/  IMAD.MOV.U32 R19, RZ, RZ, RZ ;  /* 0x000000ffff137224 */ /* 0x000fe400078e00ff */
[----:B------:R-:W-:-:S05]  /*0e40*/  IMAD.WIDE R26, R23, 0x4, R26 ;  /* 0x00000004171a7825 */ /* 0x000fca00078e021a */
[----:B------:R1:W5:Y:S01]  /*0e50*/  @!P2 LDG.E.EL R19, desc[UR4][R26.64] ;  /* 0x000000041a13a981 */ /* 0x000362000c2e1900 */
[----:B--2---:R-:W-:Y:S02]  /*0e60*/  SEL R9, R9, RZ, !P2 ;  /* 0x000000ff09097207 */ /* 0x004fe40005000000 */
[----:B0-----:R-:W-:Y:S02]  /*0e70*/  SEL R15, R8, RZ, !P2 ;  /* 0x000000ff080f7207 */ /* 0x001fe40005000000 */
[----:B------:R-:W-:Y:S02]  /*0e80*/  ISETP.GE.AND P3, PT, R9, RZ, PT ;  /* 0x000000ff0900720c */ /* 0x000fe40003f66270 */
[----:B------:R-:W-:Y:S02]  /*0e90*/  IADD3 R14, P4, R15, 0x3, RZ ;  /* 0x000000030f0e7810 */ /* 0x000fe40007f9e0ff */
[----:B------:R-:W-:Y:S02]  /*0ea0*/  SEL R8, R11, RZ, !P2 ;  /* 0x000000ff0b087207 */ /* 0x000fe40005000000 */
[----:B------:R-:W-:-:S02]  /*0eb0*/  SEL R11, R10, RZ, !P2 ;  /* 0x000000ff0a0b7207 */ /* 0x000fc40005000000 */
[----:B------:R-:W-:Y:S01]  /*0ec0*/  SEL R10, R14, R15, !P3 ;  /* 0x0000000f0e0a7207 */ /* 0x000fe20005800000 */
[----:B------:R-:W-:Y:S01]  /*0ed0*/  IMAD.X R14, RZ, RZ, R9, P4 ;  /* 0x000000ffff0e7224 */ /* 0x000fe200020e0609 */
[----:B------:R-:W-:Y:S02]  /*0ee0*/  ISETP.GE.AND P4, PT, R8, RZ, PT ;  /* 0x000000ff0800720c */ /* 0x000fe40003f86270 */
[----:B-1----:R-:W-:Y:S02]  /*0ef0*/  IADD3 R26, P5, R11, 0x3, RZ ;  /* 0x000000030b1a7810 */ /* 0x002fe40007fbe0ff */
[----:B------:R-:W-:Y:S02]  /*0f00*/  SEL R15, R14, R9, !P3 ;  /* 0x000000090e0f7207 */ /* 0x000fe40005800000 */
[----:B------:R-:W-:Y:S01]  /*0f10*/  SEL R9, R26, R11, !P4 ;  /* 0x0000000b1a097207 */ /* 0x000fe20006000000 */
[----:B------:R-:W-:Y:S01]  /*0f20*/  IMAD.X R11, RZ, RZ, R8, P5 ;  /* 0x000000ffff0b7224 */ /* 0x000fe200028e0608 */
[----:B------:R-:W-:-:S04]  /*0f30*/  LEA R14, P3, R10, UR6, 0x2 ;  /* 0x000000060a0e7c11 */ /* 0x000fc8000f8610ff */
[----:B------:R-:W-:Y:S02]  /*0f40*/  LEA.HI.X R15, R10, UR7, R15, 0x2, P3 ;  /* 0x000000070a0f7c11 */ /* 0x000fe400098f140f */
[----:B------:R-:W-:Y:S02]  /*0f50*/  SEL R10, R11, R8, !P4 ;  /* 0x000000080b0a7207 */ /* 0x000fe40006000000 */
[----:B------:R-:W-:-:S04]  /*0f60*/  LEA R8, P3, R9, UR6, 0x2 ;  /* 0x0000000609087c11 */ /* 0x000fc8000f8610ff */
[----:B------:R-:W-:Y:S01]  /*0f70*/  LEA.HI.X R9, R9, UR7, R10, 0x2, P3 ;  /* 0x0000000709097c11 */ /* 0x000fe200098f140a */
[----:B------:R-:W-:Y:S01]  /*0f80*/  IMAD.WIDE.U32 R14, R21, 0xc, R14 ;  /* 0x0000000c150e7825 */ /* 0x000fe200078e000e */
[----:B------:R-:W0:Y:S01]  /*0f90*/  LDC.64 R10, c[0x0][0x2b0] ;  /* 0x0000ac00ff0a7b82 */ /* 0x000e220000000a00 */
[----:B-----5:R-:W-:Y:S01]  /*0fa0*/  SEL R19, R19, RZ, !P2 ;  /* 0x000000ff13137207 */ /* 0x020fe20005000000 */
[----:B------:R-:W-:Y:S01]  /*0fb0*/  ULDC.64 UR6, c[0x0][0x2d8] ;  /* 0x0000b60000067ab9 */ /* 0x000fe20000000a00 */
[----:B------:R-:W-:-:S04]  /*0fc0*/  IMAD.WIDE.U32 R8, R21, 0xc, R8 ;  /* 0x0000000c15087825 */ /* 0x000fc800078e0008 */
[C---:B------:R-:W-:Y:S02]  /*0fd0*/  IMAD.IADD R15, R24.reuse, 0x1, R15 ;  /* 0x00000001180f7824 */ /* 0x040fe400078e020f */
[----:B------:R-:W-:Y:S02]  /*0fe0*/  IMAD.IADD R9, R24, 0x1, R9 ;  /* 0x0000000118097824 */ /* 0x000fe400078e0209 */
[C---:B------:R-:W-:Y:S02]  /*0ff0*/  IMAD.WIDE R26, R25.reuse, 0x4, R14 ;  /* 0x00000004191a7825 */ /* 0x040fe400078e020e */
[----:B------:R-:W1:Y:S02]  /*1000*/  LDC.64 R14, c[0x0][0x288] ;  /* 0x0000a200ff0e7b82 */ /* 0x000e640000000a00 */
[----:B------:R-:W-:Y:S01]  /*1010*/  IMAD.WIDE R24, R25, 0x4, R8 ;  /* 0x0000000419187825 */ /* 0x000fe200078e0208 */
[----:B------:R-:W-:-:S03]  /*1020*/  CS2R R8, SRZ ;  /* 0x0000000000087805 */ /* 0x000fc6000001ff00 */
[----:B------:R-:W-:Y:S02]  /*1030*/  IMAD.MOV.U32 R21, RZ, RZ, RZ ;  /* 0x000000ffff157224 */ /* 0x000fe400078e00ff */
[----:B------:R-:W-:-:S04]  /*1040*/  IMAD.WIDE R26, R23, 0x4, R26 ;  /* 0x00000004171a7825 */ /* 0x000fc800078e021a */
[----:B0-----:R-:W-:Y:S01]  /*1050*/  IMAD.WIDE R10, R2, 0x4, R10 ;  /* 0x00000004020a7825 */ /* 0x001fe200078e020a */
[----:B------:R-:W2:Y:S04]  /*1060*/  @!P2 LDG.E.EL R21, desc[UR4][R26.64] ;  /* 0x000000041a15a981 */ /* 0x000ea8000c2e1900 */
[----:B------:R0:W5:Y:S01]  /*1070*/  @!P2 LDG.E.EL.64 R8, desc[UR4][R10.64] ;  /* 0x000000040a08a981 */ /* 0x000162000c2e1b00 */
[----:B------:R-:W-:-:S04]  /*1080*/  IMAD.WIDE R28, R23, 0x4, R24 ;  /* 0x00000004171c7825 */ /* 0x000fc800078e0218 */
[----:B------:R-:W-:Y:S01]  /*1090*/  IMAD.MOV.U32 R23, RZ, RZ, RZ ;  /* 0x000000ffff177224 */ /* 0x000fe200078e00ff */
[----:B0-----:R-:W0:Y:S01]  /*10a0*/  LDC.64 R10, c[0x0][0x2b8] ;  /* 0x0000ae00ff0a7b82 */ /* 0x001e220000000a00 */
[----:B------:R-:W-:-:S04]  /*10b0*/  VIADD R24, R20, 0xffffff40 ;  /* 0xffffff4014187836 */ /* 0x000fc80000000000 */
[----:B------:R-:W4:Y:S01]  /*10c0*/  @!P2 LDG.E.EL R23, desc[UR4][R28.64] ;  /* 0x000000041c17a981 */ /* 0x000f22000c2e1900 */
[----:B------:R-:W-:-:S04]  /*10d0*/  IMAD R25, R24, 0x100, R17 ;  /* 0x0000010018197824 */ /* 0x000fc800078e0211 */
[----:B-1----:R-:W-:Y:S01]  /*10e0*/  IMAD.WIDE R24, R25, 0x4, R14 ;  /* 0x0000000419187825 */ /* 0x002fe200078e020e */
[----:B------:R-:W-:Y:S02]  /*10f0*/  CS2R R14, SRZ ;  /* 0x00000000000e7805 */ /* 0x000fe4000001ff00 */
[----:B------:R-:W-:-:S04]  /*1100*/  CS2R R26, SRZ ;  /* 0x00000000001a7805 */ /* 0x000fc8000001ff00 */
[----:B------:R0:W4:Y:S02]  /*1110*/  @!P2 LDG.E.64 R14, desc[UR4][R24.64] ;  /* 0x00000004180ea981 */ /* 0x000124000c1e1b00 */
[----:B0-----:R-:W-:-:S05]  /*1120*/  IMAD.WIDE R24, R5, 0x4, R10 ;  /* 0x0000000405187825 */ /* 0x001fca00078e020a */
[----:B------:R-:W4:Y:S01]  /*1130*/  @!P2 LDG.E.EL R26, desc[UR4][R24.64] ;  /* 0x00000004181aa981 */ /* 0x000f22000c2e1900 */
[----:B------:R-:W-:-:S03]  /*1140*/  ISETP.GT.AND P3, PT, R20, 0xdf, PT ;  /* 0x000000df1400780c */ /* 0x000fc60003f64270 */
[----:B------:R0:W4:Y:S01]  /*1150*/  @!P2 LDG.E.EL R27, desc[UR4][R24.64] ;  /* 0x00000004181ba981 */ /* 0x000122000c2e1900 */
[----:B--2---:R-:W-:Y:S02]  /*1160*/  SEL R10, R21, RZ, !P2 ;  /* 0x000000ff150a7207 */ /* 0x004fe40005000000 */
[----:B-----5:R-:W-:-:S03]  /*1170*/  SEL R8, R8, RZ, !P2 ;  /* 0x000000ff08087207 */ /* 0x020fc60005000000 */
[----:B------:R-:W-:Y:S02]  /*1180*/  FADD R28, -R19, R10 ;  /* 0x0000000a131c7221 */ /* 0x000fe40000000100 */
[----:B------:R-:W0:Y:S02]  /*1190*/  LDC.64 R10, c[0x0][0x2c8] ;  /* 0x0000b200ff0a7b82 */ /* 0x000e240000000a00 */
[----:B------:R-:W-:Y:S01]  /*11a0*/  FFMA R8, R28, R8, R19 ;  /* 0x000000081c087223 */ /* 0x000fe20000000013 */
[----:B---3--:R-:W-:Y:S02]  /*11b0*/  SEL R28, R22, RZ, !P2 ;  /* 0x000000ff161c7207 */ /* 0x008fe40005000000 */
[----:B----4-:R-:W-:-:S03]  /*11c0*/  SEL R19, R23, RZ, !P2 ;  /* 0x000000ff17137207 */ /* 0x010fc60005000000 */
[----:B------:R-:W1:Y:S01]  /*11d0*/  LDC.64 R22, c[0x0][0x2d0] ;  /* 0x0000b400ff167b82 */ /* 0x000e620000000a00 */
[----:B------:R-:W-:Y:S01]  /*11e0*/  SEL R9, R9, RZ, !P2 ;  /* 0x000000ff09097207 */ /* 0x000fe20005000000 */
[----:B------:R-:W-:-:S04]  /*11f0*/  FADD R19, -R28, R19 ;  /* 0x000000131c137221 */ /* 0x000fc80000000100 */
[----:B------:R-:W-:Y:S01]  /*1200*/  FFMA R21, R19, R9, R28 ;  /* 0x0000000913157223 */ /* 0x000fe2000000001c */
[----:B------:R-:W-:Y:S01]  /*1210*/  SEL R19, R14, RZ, !P2 ;  /* 0x000000ff0e137207 */ /* 0x000fe20005000000 */
[----:B0-----:R-:W-:-:S04]  /*1220*/  IMAD.WIDE R24, R5, 0x8, R10 ;  /* 0x0000000805187825 */ /* 0x001fc800078e020a */
[----:B------:R-:W-:Y:S01]  /*1230*/  FADD R8, -R19, R8 ;  /* 0x0000000813087221 */ /* 0x000fe20000000100 */
[----:B------:R-:W-:Y:S02]  /*1240*/  CS2R R10, SRZ ;  /* 0x00000000000a7805 */ /* 0x000fe4000001ff00 */
[----:B------:R-:W-:Y:S01]  /*1250*/  SEL R26, R26, RZ, !P2 ;  /* 0x000000ff1a1a7207 */ /* 0x000fe20005000000 */
[----:B-1----:R-:W-:-:S04]  /*1260*/  IMAD.WIDE R22, R2, 0x8, R22 ;  /* 0x0000000802167825 */ /* 0x002fc800078e0216 */
[----:B------:R-:W-:Y:S01]  /*1270*/  FFMA R19, R8, R26, R19 ;  /* 0x0000001a08137223 */ /* 0x000fe20000000013 */
[----:B------:R-:W-:Y:S02]  /*1280*/  CS2R R8, SRZ ;  /* 0x0000000000087805 */ /* 0x000fe4000001ff00 */
[----:B------:R-:W-:-:S04]  /*1290*/  CS2R R28, SRZ ;  /* 0x00000000001c7805 */ /* 0x000fc8000001ff00 */
[----:B------:R-:W2:Y:S04]  /*12a0*/  @P3 LDG.E.EL.128 R8, desc[UR4][R22.64] ;  /* 0x0000000416083981 */ /* 0x000ea8000c2e1d00 */
[----:B------:R-:W3:Y:S01]  /*12b0*/  @P3 LDG.E.EL.64 R28, desc[UR4][R24.64] ;  /* 0x00000004181c3981 */ /* 0x000ee2000c2e1b00 */
[----:B------:R-:W-:Y:S02]  /*12c0*/  SEL R14, R15, RZ, !P2 ;  /* 0x000000ff0f0e7207 */ /* 0x000fe40005000000 */
[----:B------:R-:W-:-:S03]  /*12d0*/  SEL R27, R27, RZ, !P2 ;  /* 0x000000ff1b1b7207 */ /* 0x000fc60005000000 */
[----:B------:R-:W-:-:S04]  /*12e0*/  FADD R21, -R14, R21 ;  /* 0x000000150e157221 */ /* 0x000fc80000000100 */
[----:B------:R-:W-:Y:S01]  /*12f0*/  FFMA R14, R21, R27, R14 ;  /* 0x0000001b150e7223 */ /* 0x000fe2000000000e */
[----:B--2---:R-:W-:Y:S02]  /*1300*/  SEL R8, R8, RZ, P3 ;  /* 0x000000ff08087207 */ /* 0x004fe40001800000 */
[----:B------:R-:W-:Y:S02]  /*1310*/  SEL R9, R9, RZ, P3 ;  /* 0x000000ff09097207 */ /* 0x000fe40001800000 */
[----:B------:R-:W-:Y:S02]  /*1320*/  IADD3 R15, P5, R8, 0x6, RZ ;  /* 0x00000006080f7810 */ /* 0x000fe40007fbe0ff */
[----:B---3--:R-:W-:Y:S02]  /*1330*/  SEL R21, R28, RZ, P3 ;  /* 0x000000ff1c157207 */ /* 0x008fe40001800000 */
[----:B------:R-:W-:Y:S01]  /*1340*/  ISETP.GE.AND P4, PT, R9, RZ, PT ;  /* 0x000000ff0900720c */ /* 0x000fe20003f86270 */
[----:B------:R-:W-:Y:S01]  /*1350*/  IMAD.X R24, RZ, RZ, R9, P5 ;  /* 0x000000ffff187224 */ /* 0x000fe200028e0609 */
[----:B------:R-:W-:-:S02]  /*1360*/  SEL R29, R29, RZ, P3 ;  /* 0x000000ff1d1d7207 */ /* 0x000fc40001800000 */
[----:B------:R-:W-:Y:S02]  /*1370*/  IADD3 R22, P5, R21, 0x6, RZ ;  /* 0x0000000615167810 */ /* 0x000fe40007fbe0ff */
[----:B------:R-:W-:Y:S02]  /*1380*/  SEL R8, R15, R8, !P4 ;  /* 0x000000080f087207 */ /* 0x000fe40006000000 */
[----:B------:R-:W-:Y:S01]  /*1390*/  SEL R9, R24, R9, !P4 ;  /* 0x0000000918097207 */ /* 0x000fe20006000000 */
[----:B------:R-:W-:Y:S01]  /*13a0*/  IMAD.X R24, RZ, RZ, R29, P5 ;  /* 0x000000ffff187224 */ /* 0x000fe200028e061d */
[----:B------:R-:W-:Y:S02]  /*13b0*/  ISETP.GE.AND P4, PT, R29, RZ, PT ;  /* 0x000000ff1d00720c */ /* 0x000fe40003f86270 */
[----:B------:R-:W-:Y:S02]  /*13c0*/  LEA R28, P5, R8, UR6, 0x2 ;  /* 0x00000006081c7c11 */ /* 0x000fe4000f8a10ff */
[----:B------:R-:W-:-:S02]  /*13d0*/  SEL R21, R22, R21, !P4 ;  /* 0x0000001516157207 */ /* 0x000fc40006000000 */
[----:B------:R-:W-:Y:S02]  /*13e0*/  SEL R22, R24, R29, !P4 ;  /* 0x0000001d18167207 */ /* 0x000fe40006000000 */
[----:B------:R-:W-:Y:S02]  /*13f0*/  LEA.HI.X R29, R8, UR7, R9, 0x2, P5 ;  /* 0x00000007081d7c11 */ /* 0x000fe4000a8f1409 */
[----:B------:R-:W-:Y:S02]  /*1400*/  SEL R9, R10, RZ, P3 ;  /* 0x000000ff0a097207 */ /* 0x000fe40001800000 */
[----:B------:R-:W-:Y:S01]  /*1410*/  SEL R10, R11, RZ, P3 ;  /* 0x000000ff0b0a7207 */ /* 0x000fe20001800000 */
[----:B------:R-:W-:Y:S01]  /*1420*/  IMAD.MOV.U32 R11, RZ, RZ, 0x24 ;  /* 0x00000024ff0b7424 */ /* 0x000fe200078e00ff */
[----:B------:R-:W-:Y:S02]  /*1430*/  IADD3 R8, P5, R9, 0x6, RZ ;  /* 0x0000000609087810 */ /* 0x000fe40007fbe0ff */
[----:B------:R-:W-:Y:S01]  /*1440*/  ISETP.GE.AND P4, PT, R10, RZ, PT ;  /* 0x000000ff0a00720c */ /* 0x000fe20003f86270 */
[----:B------:R-:W-:-:S02]  /*1450*/  IMAD R24, R20, R11, -0x1f80 ;  /* 0xffffe08014187424 */ /* 0x000fc400078e020b */
[----:B------:R-:W-:Y:S01]  /*1460*/  IMAD.X R11, RZ, RZ, R10, P5 ;  /* 0x000000ffff0b7224 */ /* 0x000fe200028e060a */
[----:B------:R-:W-:-:S04]  /*1470*/  SEL R9, R8, R9, !P4 ;  /* 0x0000000908097207 */ /* 0x000fc80006000000 */
[----:B------:R-:W-:Y:S02]  /*1480*/  SEL R10, R11, R10, !P4 ;  /* 0x0000000a0b0a7207 */ /* 0x000fe40006000000 */
[C---:B------:R-:W-:Y:S02]  /*1490*/  LEA R8, P4, R9.reuse, UR6, 0x2 ;  /* 0x0000000609087c11 */ /* 0x040fe4000f8810ff */
[----:B------:R-:W-:Y:S02]  /*14a0*/  SHF.R.S32.HI R15, RZ, 0x1f, R16 ;  /* 0x0000001fff0f7819 */ /* 0x000fe40000011410 */
[----:B------:R-:W-:Y:S02]  /*14b0*/  LEA.HI.X R9, R9, UR7, R10, 0x2, P4 ;  /* 0x0000000709097c11 */ /* 0x000fe4000a0f140a */
[----:B------:R-:W0:Y:S01]  /*14c0*/  LDC.64 R10, c[0x0][0x2e0] ;  /* 0x0000b800ff0a7b82 */ /* 0x000e220000000a00 */
[----:B------:R-:W-:Y:S01]  /*14d0*/  IMAD R22, R22, 0x18, RZ ;  /* 0x0000001816167824 */ /* 0x000fe200078e02ff */
[----:B------:R-:W-:Y:S01]  /*14e0*/  LEA.HI R15, R15, R16, RZ, 0x10 ;  /* 0x000000100f0f7211 */ /* 0x000fe200078f80ff */
[----:B------:R-:W-:-:S03]  /*14f0*/  IMAD.WIDE.U32 R28, R21, 0x18, R28 ;  /* 0x00000018151c7825 */ /* 0x000fc600078e001c */
[----:B------:R-:W-:Y:S01]  /*1500*/  SHF.R.S32.HI R15, RZ, 0x10, R15 ;  /* 0x00000010ff0f7819 */ /* 0x000fe2000001140f */
[----:B------:R-:W-:Y:S02]  /*1510*/  IMAD.IADD R29, R29, 0x1, R22 ;  /* 0x000000011d1d7824 */ /* 0x000fe400078e0216 */
[----:B------:R-:W-:-:S04]  /*1520*/  IMAD.WIDE.U32 R8, R21, 0x18, R8 ;  /* 0x0000001815087825 */ /* 0x000fc800078e0008 */
[----:B------:R-:W-:-:S04]  /*1530*/  IMAD.WIDE R28, R24, 0x4, R28 ;  /* 0x00000004181c7825 */ /* 0x000fc800078e021c */
[----:B------:R-:W-:Y:S02]  /*1540*/  IMAD R23, R15, 0x480, RZ ;  /* 0x000004800f177824 */ /* 0x000fe400078e02ff */
[----:B------:R-:W-:Y:S02]  /*1550*/  IMAD.IADD R9, R22, 0x1, R9 ;  /* 0x0000000116097824 */ /* 0x000fe400078e0209 */
[----:B------:R-:W-:Y:S02]  /*1560*/  IMAD.MOV.U32 R15, RZ, RZ, RZ ;  /* 0x000000ffff0f7224 */ /* 0x000fe400078e00ff */
[----:B------:R-:W-:-:S04]  /*1570*/  IMAD.WIDE R28, R23, 0x4, R28 ;  /* 0x00000004171c7825 */ /* 0x000fc800078e021c */
[----:B------:R-:W-:Y:S01]  /*1580*/  IMAD.WIDE R26, R24, 0x4, R8 ;  /* 0x00000004181a7825 */ /* 0x000fe200078e0208 */
[----:B------:R0:W2:Y:S03]  /*1590*/  @P3 LDG.E.EL R15, desc[UR4][R28.64] ;  /* 0x000000041c0f3981 */ /* 0x0000a6000c2e1900 */
[----:B------:R-:W-:-:S04]  /*15a0*/  VIADD R8, R20, 0xffffff20 ;  /* 0xffffff2014087836 */ /* 0x000fc80000000000 */
[----:B------:R-:W-:Y:S01]  /*15b0*/  IMAD R17, R8, 0x100, R17 ;  /* 0x0000010008117824 */ /* 0x000fe200078e0211 */
[----:B------:R-:W-:Y:S01]  /*15c0*/  CS2R R8, SRZ ;  /* 0x0000000000087805 */ /* 0x000fe2000001ff00 */
[----:B0-----:R-:W-:Y:S01]  /*15d0*/  IMAD.WIDE R28, R2, 0x8, R10 ;  /* 0x00000008021c7825 */ /* 0x001fe200078e020a */
[----:B------:R-:W-:-:S06]  /*15e0*/  CS2R R10, SRZ ;  /* 0x00000000000a7805 */ /* 0x000fcc000001ff00 */
[----:B------:R-:W3:Y:S01]  /*15f0*/  @P3 LDG.E.EL.128 R8, desc[UR4][R28.64] ;  /* 0x000000041c083981 */ /* 0x000ee2000c2e1d00 */
[----:B------:R-:W-:Y:S01]  /*1600*/  ISETP.GE.AND P4, PT, R20, 0x80, PT ;  /* 0x000000801400780c */ /* 0x000fe20003f86270 */
[----:B------:R-:W-:Y:S02]  /*1610*/  IMAD.MOV.U32 R20, RZ, RZ, RZ ;  /* 0x000000ffff147224 */ /* 0x000fe400078e00ff */
[----:B------:R-:W-:-:S05]  /*1620*/  IMAD.WIDE R26, R23, 0x4, R26 ;  /* 0x00000004171a7825 */ /* 0x000fca00078e021a */
[----:B------:R3:W4:Y:S01]  /*1630*/  @P3 LDG.E.EL R20, desc[UR4][R26.64] ;  /* 0x000000041a143981 */ /* 0x000722000c2e1900 */
[----:B------:R-:W-:-:S05]  /*1640*/  LOP3.LUT R3, R3, 0xffff0000, RZ, 0xc0, !PT ;  /* 0xffff000003037812 */ /* 0x000fca00078ec0ff */
[----:B------:R-:W-:-:S04]  /*1650*/  IMAD.IADD R3, R16, 0x1, -R3 ;  /* 0x0000000110037824 */ /* 0x000fc800078e0a03 */
[----:B------:R-:W-:Y:S01]  /*1660*/  IMAD R3, R4, 0x8000, R3 ;  /* 0x0000800004037824 */ /* 0x000fe200078e0203 */
[----:B---3--:R-:W-:Y:S02]  /*1670*/  SEL R27, R8, RZ, P3 ;  /* 0x000000ff081b7207 */ /* 0x008fe40001800000 */
[----:B------:R-:W-:Y:S02]  /*1680*/  SEL R9, R9, RZ, P3 ;  /* 0x000000ff09097207 */ /* 0x000fe40001800000 */
[----:B------:R-:W-:Y:S02]  /*1690*/  IADD3 R8, P6, R27, 0x6, RZ ;  /* 0x000000061b087810 */ /* 0x000fe40007fde0ff */
[----:B------:R-:W-:Y:S02]  /*16a0*/  SEL R25, R10, RZ, P3 ;  /* 0x000000ff0a197207 */ /* 0x000fe40001800000 */
[----:B------:R-:W-:Y:S01]  /*16b0*/  ISETP.GE.AND P5, PT, R9, RZ, PT ;  /* 0x000000ff0900720c */ /* 0x000fe20003fa6270 */
[----:B------:R-:W-:Y:S01]  /*16c0*/  IMAD.X R26, RZ, RZ, R9, P6 ;  /* 0x000000ffff1a7224 */ /* 0x000fe200030e0609 */
[----:B------:R-:W-:-:S02]  /*16d0*/  SEL R10, R11, RZ, P3 ;  /* 0x000000ff0b0a7207 */ /* 0x000fc40001800000 */
[----:B------:R-:W-:Y:S02]  /*16e0*/  SEL R8, R8, R27, !P5 ;  /* 0x0000001b08087207 */ /* 0x000fe40006800000 */
[----:B------:R-:W-:Y:S02]  /*16f0*/  SEL R9, R26, R9, !P5 ;  /* 0x000000091a097207 */ /* 0x000fe40006800000 */
[----:B------:R-:W-:Y:S02]  /*1700*/  ISETP.GE.AND P5, PT, R10, RZ, PT ;  /* 0x000000ff0a00720c */ /* 0x000fe40003fa6270 */
[----:B------:R-:W-:-:S04]  /*1710*/  IADD3 R26, P6, R25, 0x6, RZ ;  /* 0x00000006191a7810 */ /* 0x000fc80007fde0ff */
[----:B------:R-:W-:Y:S01]  /*1720*/  SEL R11, R26, R25, !P5 ;  /* 0x000000191a0b7207 */ /* 0x000fe20006800000 */
[----:B------:R-:W-:Y:S01]  /*1730*/  IMAD.X R25, RZ, RZ, R10, P6 ;  /* 0x000000ffff197224 */ /* 0x000fe200030e060a */
[----:B------:R-:W-:-:S04]  /*1740*/  LEA R28, P6, R8, UR6, 0x2 ;  /* 0x00000006081c7c11 */ /* 0x000fc8000f8c10ff */
[----:B------:R-:W-:Y:S02]  /*1750*/  SEL R26, R25, R10, !P5 ;  /* 0x0000000a191a7207 */ /* 0x000fe40006800000 */
[C---:B------:R-:W-:Y:S02]  /*1760*/  LEA R10, P5, R11.reuse, UR6, 0x2 ;  /* 0x000000060b0a7c11 */ /* 0x040fe4000f8a10ff */
[----:B------:R-:W-:Y:S02]  /*1770*/  LEA.HI.X R29, R8, UR7, R9, 0x2, P6 ;  /* 0x00000007081d7c11 */ /* 0x000fe4000b0f1409 */
[----:B------:R-:W-:Y:S01]  /*1780*/  LEA.HI.X R11, R11, UR7, R26, 0x2, P5 ;  /* 0x000000070b0b7c11 */ /* 0x000fe2000a8f141a */
[----:B------:R-:W0:Y:S01]  /*1790*/  LDC.64 R8, c[0x0][0x2e8] ;  /* 0x0000ba00ff087b82 */ /* 0x000e220000000a00 */
[----:B------:R-:W-:-:S04]  /*17a0*/  IMAD.WIDE.U32 R28, R21, 0x18, R28 ;  /* 0x00000018151c7825 */ /* 0x000fc800078e001c */
[----:B------:R-:W-:-:S04]  /*17b0*/  IMAD.WIDE.U32 R10, R21, 0x18, R10 ;  /* 0x00000018150a7825 */ /* 0x000fc800078e000a */
[C---:B------:R-:W-:Y:S02]  /*17c0*/  IMAD.IADD R29, R22.reuse, 0x1, R29 ;  /* 0x00000001161d7824 */ /* 0x040fe400078e021d */
[----:B------:R-:W-:Y:S02]  /*17d0*/  IMAD.IADD R11, R22, 0x1, R11 ;  /* 0x00000001160b7824 */ /* 0x000fe400078e020b */
[----:B------:R-:W-:-:S04]  /*17e0*/  IMAD.WIDE R28, R24, 0x4, R28 ;  /* 0x00000004181c7825 */ /* 0x000fc800078e021c */
[----:B------:R-:W-:Y:S02]  /*17f0*/  IMAD.WIDE R26, R24, 0x4, R10 ;  /* 0x00000004181a7825 */ /* 0x000fe400078e020a */
[----:B------:R-:W1:Y:S02]  /*1800*/  LDC.64 R10, c[0x0][0x2c0] ;  /* 0x0000b000ff0a7b82 */ /* 0x000e640000000a00 */
[----:B------:R-:W-:-:S04]  /*1810*/  IMAD.WIDE R28, R23, 0x4, R28 ;  /* 0x00000004171c7825 */ /* 0x000fc800078e021c */
[----:B------:R-:W-:Y:S02]  /*1820*/  IMAD.WIDE R26, R23, 0x4, R26 ;  /* 0x00000004171a7825 */ /* 0x000fe400078e021a */
[----:B------:R-:W3:Y:S02]  /*1830*/  LDC.64 R22, c[0x0][0x2f0] ;  /* 0x0000bc00ff167b82 */ /* 0x000ee40000000a00 */
[----:B------:R-:W-:Y:S02]  /*1840*/  IMAD.MOV.U32 R24, RZ, RZ, RZ ;  /* 0x000000ffff187224 */ /* 0x000fe400078e00ff */
[----:B------:R-:W-:-:S04]  /*1850*/  IMAD.MOV.U32 R21, RZ, RZ, RZ ;  /* 0x000000ffff157224 */ /* 0x000fc800078e00ff */
[----:B------:R0:W5:Y:S04]  /*1860*/  @P3 LDG.E.EL R24, desc[UR4][R26.64] ;  /* 0x000000041a183981 */ /* 0x000168000c2e1900 */
[----:B------:R1:W5:Y:S01]  /*1870*/  @P3 LDG.E.EL R21, desc[UR4][R28.64] ;  /* 0x000000041c153981 */ /* 0x000362000c2e1900 */
[----:B0-----:R-:W-:Y:S01]  /*1880*/  IMAD.WIDE R26, R2, 0x4, R8 ;  /* 0x00000004021a7825 */ /* 0x001fe200078e0208 */
[----:B------:R-:W-:-:S06]  /*1890*/  CS2R R8, SRZ ;  /* 0x0000000000087805 */ /* 0x000fcc000001ff00 */
[----:B------:R0:W5:Y:S01]  /*18a0*/  @P3 LDG.E.EL.64 R8, desc[UR4][R26.64] ;  /* 0x000000041a083981 */ /* 0x000162000c2e1b00 */
[----:B-1----:R-:W-:Y:S01]  /*18b0*/  IMAD.WIDE R28, R17, 0x4, R10 ;  /* 0x00000004111c7825 */ /* 0x002fe200078e020a */
[----:B------:R-:W-:Y:S01]  /*18c0*/  CS2R R10, SRZ ;  /* 0x00000000000a7805 */ /* 0x000fe2000001ff00 */
[----:B0-----:R-:W0:Y:S02]  /*18d0*/  LDC.64 R26, c[0x0][0x210] ;  /* 0x00008400ff1a7b82 */ /* 0x001e240000000a00 */
[----:B---3--:R-:W-:-:S03]  /*18e0*/  IMAD.WIDE R22, R5, 0x4, R22 ;  /* 0x0000000405167825 */ /* 0x008fc600078e0216 */
[----:B------:R-:W3:Y:S01]  /*18f0*/  @P3 LDG.E.64 R10, desc[UR4][R28.64] ;  /* 0x000000041c0a3981 */ /* 0x000ee2000c1e1b00 */
[----:B------:R-:W-:Y:S02]  /*1900*/  IMAD.MOV.U32 R17, RZ, RZ, RZ ;  /* 0x000000ffff117224 */ /* 0x000fe400078e00ff */
[----:B------:R-:W-:-:S04]  /*1910*/  IMAD.MOV.U32 R5, RZ, RZ, RZ ;  /* 0x000000ffff057224 */ /* 0x000fc800078e00ff */
[----:B------:R-:W3:Y:S04]  /*1920*/  @P3 LDG.E.EL R17, desc[UR4][R22.64] ;  /* 0x0000000416113981 */ /* 0x000ee8000c2e1900 */
[----:B------:R1:W3:Y:S01]  /*1930*/  @P3 LDG.E.EL R5, desc[UR4][R22.64] ;  /* 0x0000000416053981 */ /* 0x0002e2000c2e1900 */
[----:B0-----:R-:W-:Y:S01]  /*1940*/  IMAD.WIDE R26, R3, 0x4, R26 ;  /* 0x00000004031a7825 */ /* 0x001fe200078e021a */
[----:B------:R-:W-:-:S06]  /*1950*/  CS2R R2, SRZ ;  /* 0x0000000000027805 */ /* 0x000fcc000001ff00 */
[----:B------:R-:W3:Y:S01]  /*1960*/  @!P4 LDG.E.64 R2, desc[UR4][R26.64] ;  /* 0x000000041a02c981 */ /* 0x000ee2000c1e1b00 */
[----:B--2---:R-:W-:Y:S02]  /*1970*/  SEL R25, R15, RZ, P3 ;  /* 0x000000ff0f197207 */ /* 0x004fe40001800000 */
[----:B----4-:R-:W-:Y:S02]  /*1980*/  SEL R20, R20, RZ, P3 ;  /* 0x000000ff14147207 */ /* 0x010fe40001800000 */
[----:B------:R-:W-:Y:S02]  /*1990*/  SEL R7, R7, RZ, !P0 ;  /* 0x000000ff07077207 */ /* 0x000fe40004000000 */
[----:B------:R-:W-:-:S03]  /*19a0*/  SEL R13, R13, RZ, !P0 ;  /* 0x000000ff0d0d7207 */ /* 0x000fc60004000000 */
[----:B------:R-:W-:-:S04]  /*19b0*/  FADD R18, -R7, R18 ;  /* 0x0000001207127221 */ /* 0x000fc80000000100 */
[----:B------:R-:W-:Y:S01]  /*19c0*/  FFMA R13, R18, R13, R7 ;  /* 0x0000000d120d7223 */ /* 0x000fe20000000007 */
[----:B-----5:R-:W-:Y:S02]  /*19d0*/  SEL R15, R24, RZ, P3 ;  /* 0x000000ff180f7207 */ /* 0x020fe40001800000 */
[----:B------:R-:W-:-:S03]  /*19e0*/  SEL R4, R21, RZ, P3 ;  /* 0x000000ff15047207 */ /* 0x000fc60001800000 */
[----:B-1----:R-:W-:Y:S02]  /*19f0*/  FADD R23, -R20, R15 ;  /* 0x0000000f14177221 */ /* 0x002fe40000000100 */
[----:B------:R-:W-:Y:S01]  /*1a00*/  FADD R4, -R25, R4 ;  /* 0x0000000419047221 */ /* 0x000fe20000000100 */
[----:B------:R-:W-:Y:S02]  /*1a10*/  SEL R8, R8, RZ, P3 ;  /* 0x000000ff08087207 */ /* 0x000fe40001800000 */
[----:B------:R-:W-:-:S03]  /*1a20*/  SEL R21, R9, RZ, P3 ;  /* 0x000000ff09157207 */ /* 0x000fc60001800000 */
[----:B------:R-:W-:Y:S02]  /*1a30*/  FFMA R4, R4, R8, R25 ;  /* 0x0000000804047223 */ /* 0x000fe40000000019 */
[----:B------:R-:W0:Y:S01]  /*1a40*/  LDC.64 R8, c[0x0][0x2f8] ;  /* 0x0000be00ff087b82 */ /* 0x000e220000000a00 */
[----:B------:R-:W-:Y:S01]  /*1a50*/  FFMA R21, R23, R21, R20 ;  /* 0x0000001517157223 */ /* 0x000fe20000000014 */
[----:B---3--:R-:W-:Y:S02]  /*1a60*/  SEL R15, R10, RZ, P3 ;  /* 0x000000ff0a0f7207 */ /* 0x008fe40001800000 */
[----:B------:R-:W-:-:S03]  /*1a70*/  SEL R10, R11, RZ, P3 ;  /* 0x000000ff0b0a7207 */ /* 0x000fc60001800000 */
[----:B------:R-:W-:Y:S02]  /*1a80*/  FADD R4, -R15, R4 ;  /* 0x000000040f047221 */ /* 0x000fe40000000100 */
[----:B------:R-:W-:Y:S01]  /*1a90*/  FADD R21, -R10, R21 ;  /* 0x000000150a157221 */ /* 0x000fe20000000100 */
[----:B------:R-:W-:Y:S02]  /*1aa0*/  SEL R17, R17, RZ, P3 ;  /* 0x000000ff11117207 */ /* 0x000fe40001800000 */
[----:B------:R-:W-:-:S03]  /*1ab0*/  SEL R5, R5, RZ, P3 ;  /* 0x000000ff05057207 */ /* 0x000fc60001800000 */
[----:B------:R-:W-:Y:S02]  /*1ac0*/  FFMA R4, R4, R17, R15 ;  /* 0x0000001104047223 */ /* 0x000fe4000000000f */
[----:B------:R-:W-:-:S03]  /*1ad0*/  FFMA R5, R21, R5, R10 ;  /* 0x0000000515057223 */ /* 0x000fc6000000000a */
[----:B------:R-:W-:Y:S02]  /*1ae0*/  @P2 FSEL R19, R4, RZ, P3 ;  /* 0x000000ff04132208 */ /* 0x000fe40001800000 */
[----:B------:R-:W-:Y:S02]  /*1af0*/  @P2 FSEL R14, R5, RZ, P3 ;  /* 0x000000ff050e2208 */ /* 0x000fe40001800000 */
[----:B------:R-:W-:Y:S02]  /*1b00*/  @P1 FSEL R0, R6, R19, !P0 ;  /* 0x0000001306001208 */ /* 0x000fe40004000000 */
[----:B------:R-:W-:Y:S02]  /*1b10*/  @P1 FSEL R12, R13, R14, !P0 ;  /* 0x0000000e0d0c1208 */ /* 0x000fe40004000000 */
[----:B------:R-:W-:Y:S02]  /*1b20*/  SEL R5, R2, RZ, !P4 ;  /* 0x000000ff02057207 */ /* 0x000fe40006000000 */
[----:B------:R-:W-:Y:S01]  /*1b30*/  SEL R3, R3, RZ, !P4 ;  /* 0x000000ff03037207 */ /* 0x000fe20006000000 */
[----:B0-----:R-:W-:Y:S01]  /*1b40*/  IMAD.WIDE R8, R16, 0x4, R8 ;  /* 0x0000000410087825 */ /* 0x001fe200078e0208 */
[----:B------:R-:W-:-:S02]  /*1b50*/  SEL R2, R5, R0, !P4 ;  /* 0x0000000005027207 */ /* 0x000fc40006000000 */
[----:B------:R-:W-:-:S05]  /*1b60*/  SEL R3, R3, R12, !P4 ;  /* 0x0000000c03037207 */ /* 0x000fca0006000000 */
[----:B------:R-:W-:Y:S01]  /*1b70*/  STG.E.64 desc[UR4][R8.64], R2 ;  /* 0x0000000208007986 */ /* 0x000fe2000c101b04 */
[----:B------:R-:W-:Y:S05]  /*1b80*/  EXIT ;  /* 0x000000000000794d */ /* 0x000fea0003800000 */
.L_x_0:
[----:B------:R-:W-:-:S00]  /*1b90*/  BRA `(.L_x_0) ;  /* 0xfffffffc00fc7947 */ /* 0x000fc0000383ffff */
[----:B------:R-:W-:-:S00]  /*1ba0*/  NOP ;  /* 0x0000000000007918 */ /* 0x000fc00000000000 */
        /* <DEDUP_REMOVED lines=13> */
.L_x_1:


//--------------------- .nv.constant0.triton_poi_fused_cat_21 --------------------------
	.section	.nv.constant0.triton_poi_fused_cat_21,"a",@progbits
	.sectionflags	@""
	.align	4
.nv.constant0.triton_poi_fused_cat_21:
	.zero		772
